def gluon_wgmma(
    a_ptr,
    b_ptr,
    c_ptr,
    M,
    N,
    K,
    stride_am,
    stride_bk,
    stride_cm,
    BLOCK_M: gl.constexpr,
    BLOCK_N: gl.constexpr,
    BLOCK_K: gl.constexpr,
    DTYPE: gl.constexpr,
    A_LAYOUT: gl.constexpr,
    B_LAYOUT: gl.constexpr,
    C_LAYOUT: gl.constexpr,
    B_SHAPE: gl.constexpr,
    TRANS_B: gl.constexpr,
    NUM_BUFFERS: gl.constexpr,
    NUM_WARPS: gl.constexpr,
):
    a_desc = tma.make_tensor_descriptor(
        a_ptr, [M, K], [stride_am, 1], [BLOCK_M, BLOCK_K], A_LAYOUT
    )
    b_desc = tma.make_tensor_descriptor(
        b_ptr,
        [N, K] if TRANS_B else [K, N],
        [stride_bk, 1],
        B_SHAPE,
        B_LAYOUT,
    )
    c_desc = tma.make_tensor_descriptor(
        c_ptr, [M, N], [stride_cm, 1], [BLOCK_M, BLOCK_N], C_LAYOUT
    )

    a_bufs = gl.allocate_shared_memory(
        DTYPE, [NUM_BUFFERS, BLOCK_M, BLOCK_K], A_LAYOUT
    )
    b_bufs = gl.allocate_shared_memory(DTYPE, [NUM_BUFFERS] + B_SHAPE, B_LAYOUT)

    pid_m = gl.program_id(0)
    pid_n = gl.program_id(1)
    off_m = pid_m * BLOCK_M
    off_n = pid_n * BLOCK_N

    mma_layout: gl.constexpr = pick_wgmma_layout(DTYPE, BLOCK_M, BLOCK_N, NUM_WARPS)
    acc = warpgroup_mma_init(
        gl.zeros((BLOCK_M, BLOCK_N), dtype=gl.float32, layout=mma_layout)
    )

    bars = gl.allocate_shared_memory(
        gl.int64, [NUM_BUFFERS, 1], mbarrier.MBarrierLayout()
    )
    for i in gl.static_range(NUM_BUFFERS):
        mbarrier.init(bars.index(i), count=1)
    idx = 0
    phase = 0

    for k in range(0, K, BLOCK_K):
        a = a_bufs.index(idx)
        b = b_bufs.index(idx)
        bar = bars.index(idx)
        mbarrier.expect(bar, a_desc.block_type.nbytes + b_desc.block_type.nbytes)
        tma.async_copy_global_to_shared(a_desc, [off_m, k], bar, a)
        tma.async_copy_global_to_shared(
            b_desc, [off_n, k] if TRANS_B else [k, off_n], bar, b
        )
        mbarrier.wait(bar, phase=phase)

        if TRANS_B:
            b = b.permute((1, 0))
        acc = warpgroup_mma_wait(num_outstanding=0, deps=(acc,))
        acc = warpgroup_mma(a, b, acc, is_async=True)

        idx += 1
        if idx == NUM_BUFFERS:
            idx = 0
            phase ^= 1

    acc = warpgroup_mma_wait(num_outstanding=0, deps=(acc,))
    for i in gl.static_range(NUM_BUFFERS):
        mbarrier.invalidate(bars.index(i))

    c_smem = gl.allocate_shared_memory(DTYPE, [BLOCK_M, BLOCK_N], C_LAYOUT)
    c_smem.store(acc.to(DTYPE))
    fence_async_shared()
    tma.async_copy_shared_to_global(c_desc, [off_m, off_n], c_smem)
    tma.store_wait(pendings=0)

# config = {"BLOCK_K": 128, "BLOCK_M": 128, "BLOCK_N": 64, "arch": "sm_90", "dtype": "fp8e4m3", "num_buffers": 4, "num_warps": 8, "trans_b": 1}
# arch = sm_90


// ===== COMPILED SASS (sm_90a) =====

	.target	sm_90a

	.elftype	@"ET_EXEC"


//--------------------- .note.nv.tkinfo           --------------------------
	.section	.note.nv.tkinfo,"",@"SHT_NOTE"
	.sectionflags	@"SHF_NOTE_NV_TKINFO"
	.tkinfo
        /*0018*/ 	.word	0x00000002
        /*0030*/ 	.string	""
        /*0030*/ 	.string	"ptxas"
        /*0030*/ 	.string	"Cuda compilation tools, release 13.0, V13.0.88"
        /*0030*/ 	.string	"Build cuda_13.0.r13.0/compiler.36424714_0"
        /*0030*/ 	.string	"-v  -suppress-debug-info  -lineinfo  -arch sm_90a "



//--------------------- .note.nv.cuinfo           --------------------------
	.section	.note.nv.cuinfo,"",@"SHT_NOTE"
	.sectionflags	@"SHF_NOTE_NV_CUINFO"
        /*0018*/ 	.short	0x0002
        /*001a*/ 	.short	0x005a
        /*001c*/ 	.short	0x0082
	.zero		2


//--------------------- .nv.info                  --------------------------
	.section	.nv.info,"",@"SHT_CUDA_INFO"
	.align	4


	//----- nvinfo : EIATTR_REGCOUNT
	.align		4
        /*0000*/ 	.byte	0x04, 0x2f
        /*0002*/ 	.short	(.L_1 - .L_0)
	.align		4
.L_0:
        /*0004*/ 	.word	index@(gluon_wgmma)
        /*0008*/ 	.word	0x0000003a


	//----- nvinfo : EIATTR_FRAME_SIZE
	.align		4
.L_1:
        /*000c*/ 	.byte	0x04, 0x11
        /*000e*/ 	.short	(.L_3 - .L_2)
	.align		4
.L_2:
        /*0010*/ 	.word	index@(gluon_wgmma)
        /*0014*/ 	.word	0x00000000


	//----- nvinfo : EIATTR_MIN_STACK_SIZE
	.align		4
.L_3:
        /*0018*/ 	.byte	0x04, 0x12
        /*001a*/ 	.short	(.L_5 - .L_4)
	.align		4
.L_4:
        /*001c*/ 	.word	index@(gluon_wgmma)
        /*0020*/ 	.word	0x00000000
.L_5:


//--------------------- .nv.compat                --------------------------
	.section	.nv.compat,"",@"SHT_CUDA_COMPAT_INFO"
	.align	4
        /*0000*/ 	.byte	0x02, 0x09, 0x01, 0x00, 0x02, 0x02, 0x04, 0x00, 0x02, 0x05, 0x05, 0x00, 0x03, 0x07, 0x01, 0x01
        /*0010*/ 	.byte	0x02, 0x03, 0x03, 0x00, 0x02, 0x06, 0x01, 0x00, 0x04, 0x0b, 0x08, 0x00, 0x00, 0x00, 0x00, 0x00
        /*0020*/ 	.byte	0x00, 0x00, 0x00, 0x00


//--------------------- .nv.info.gluon_wgmma      --------------------------
	.section	.nv.info.gluon_wgmma,"",@"SHT_CUDA_INFO"
	.sectionflags	@""
	.align	4


	//----- nvinfo : EIATTR_CUDA_API_VERSION
	.align		4
        /*0000*/ 	.byte	0x04, 0x37
        /*0002*/ 	.short	(.L_7 - .L_6)
.L_6:
        /*0004*/ 	.word	0x00000082


	//----- nvinfo : EIATTR_KPARAM_INFO
	.align		4
.L_7:
        /*0008*/ 	.byte	0x04, 0x17
        /*000a*/ 	.short	(.L_9 - .L_8)
.L_8:
        /*000c*/ 	.word	0x00000000
        /*0010*/ 	.short	0x000a
        /*0012*/ 	.short	0x0048
        /*0014*/ 	.byte	0x00, 0xf4, 0x21, 0x00


	//----- nvinfo : EIATTR_KPARAM_INFO
	.align		4
.L_9:
        /*0018*/ 	.byte	0x04, 0x17
        /*001a*/ 	.short	(.L_11 - .L_10)
.L_10:
        /*001c*/ 	.word	0x00000000
        /*0020*/ 	.short	0x0009
        /*0022*/ 	.short	0x0040
        /*0024*/ 	.byte	0x00, 0xf4, 0x21, 0x00


	//----- nvinfo : EIATTR_KPARAM_INFO
	.align		4
.L_11:
        /*0028*/ 	.byte	0x04, 0x17
        /*002a*/ 	.short	(.L_13 - .L_12)
.L_12:
        /*002c*/ 	.word	0x00000000
        /*0030*/ 	.short	0x0008
        /*0032*/ 	.short	0x0038
        /*0034*/ 	.byte	0x00, 0xf0, 0x21, 0x00


	//----- nvinfo : EIATTR_KPARAM_INFO
	.align		4
.L_13:
        /*0038*/ 	.byte	0x04, 0x17
        /*003a*/ 	.short	(.L_15 - .L_14)
.L_14:
        /*003c*/ 	.word	0x00000000
        /*0040*/ 	.short	0x0007
        /*0042*/ 	.short	0x0030
        /*0044*/ 	.byte	0x00, 0xf0, 0x21, 0x00


	//----- nvinfo : EIATTR_KPARAM_INFO
	.align		4
.L_15:
        /*0048*/ 	.byte	0x04, 0x17
        /*004a*/ 	.short	(.L_17 - .L_16)
.L_16:
        /*004c*/ 	.word	0x00000000
        /*0050*/ 	.short	0x0006
        /*0052*/ 	.short	0x0028
        /*0054*/ 	.byte	0x00, 0xf0, 0x21, 0x00


	//----- nvinfo : EIATTR_KPARAM_INFO
	.align		4
.L_17:
        /*0058*/ 	.byte	0x04, 0x17
        /*005a*/ 	.short	(.L_19 - .L_18)
.L_18:
        /*005c*/ 	.word	0x00000000
        /*0060*/ 	.short	0x0005
        /*0062*/ 	.short	0x0020
        /*0064*/ 	.byte	0x00, 0xf0, 0x11, 0x00


	//----- nvinfo : EIATTR_KPARAM_INFO
	.align		4
.L_19:
        /*0068*/ 	.byte	0x04, 0x17
        /*006a*/ 	.short	(.L_21 - .L_20)
.L_20:
        /*006c*/ 	.word	0x00000000
        /*0070*/ 	.short	0x0004
        /*0072*/ 	.short	0x001c
        /*0074*/ 	.byte	0x00, 0xf0, 0x11, 0x00


	//----- nvinfo : EIATTR_KPARAM_INFO
	.align		4
.L_21:
        /*0078*/ 	.byte	0x04, 0x17
        /*007a*/ 	.short	(.L_23 - .L_22)
.L_22:
        /*007c*/ 	.word	0x00000000
        /*0080*/ 	.short	0x0003
        /*0082*/ 	.short	0x0018
        /*0084*/ 	.byte	0x00, 0xf0, 0x11, 0x00


	//----- nvinfo : EIATTR_KPARAM_INFO
	.align		4
.L_23:
        /*0088*/ 	.byte	0x04, 0x17
        /*008a*/ 	.short	(.L_25 - .L_24)
.L_24:
        /*008c*/ 	.word	0x00000000
        /*0090*/ 	.short	0x0002
        /*0092*/ 	.short	0x0010
        /*0094*/ 	.byte	0x00, 0xf4, 0x21, 0x00


	//----- nvinfo : EIATTR_KPARAM_INFO
	.align		4
.L_25:
        /*0098*/ 	.byte	0x04, 0x17
        /*009a*/ 	.short	(.L_27 - .L_26)
.L_26:
        /*009c*/ 	.word	0x00000000
        /*00a0*/ 	.short	0x0001
        /*00a2*/ 	.short	0x0008
        /*00a4*/ 	.byte	0x00, 0xf4, 0x21, 0x00


	//----- nvinfo : EIATTR_KPARAM_INFO
	.align		4
.L_27:
        /*00a8*/ 	.byte	0x04, 0x17
        /*00aa*/ 	.short	(.L_29 - .L_28)
.L_28:
        /*00ac*/ 	.word	0x00000000
        /*00b0*/ 	.short	0x0000
        /*00b2*/ 	.short	0x0000
        /*00b4*/ 	.byte	0x00, 0xf4, 0x21, 0x00


	//----- nvinfo : EIATTR_SPARSE_MMA_MASK
	.align		4
.L_29:
        /*00b8*/ 	.byte	0x03, 0x50
        /*00ba*/ 	.short	0x0000


	//----- nvinfo : EIATTR_MAXREG_COUNT
	.align		4
        /*00bc*/ 	.byte	0x03, 0x1b
        /*00be*/ 	.short	0x00ff


	//----- nvinfo : EIATTR_NUM_BARRIERS
	.align		4
        /*00c0*/ 	.byte	0x02, 0x4c
        /*00c2*/ 	.byte	0x01
	.zero		1


	//----- nvinfo : EIATTR_MERCURY_ISA_VERSION
	.align		4
        /*00c4*/ 	.byte	0x03, 0x5f
        /*00c6*/ 	.short	0x0101


	//----- nvinfo : EIATTR_INT_WARP_WIDE_INSTR_OFFSETS
	.align		4
        /*00c8*/ 	.byte	0x04, 0x31
        /*00ca*/ 	.short	(.L_31 - .L_30)


	//   ....[0]....
.L_30:
        /*00cc*/ 	.word	0x00001290


	//   ....[1]....
        /*00d0*/ 	.word	0x000012b0


	//   ....[2]....
        /*00d4*/ 	.word	0x000012c0


	//   ....[3]....
        /*00d8*/ 	.word	0x000012d0


	//   ....[4]....
        /*00dc*/ 	.word	0x000013e0


	//   ....[5]....
        /*00e0*/ 	.word	0x000016b0


	//   ....[6]....
        /*00e4*/ 	.word	0x000016c0


	//   ....[7]....
        /*00e8*/ 	.word	0x00001730


	//   ....[8]....
        /*00ec*/ 	.word	0x00001740


	//   ....[9]....
        /*00f0*/ 	.word	0x00001be0


	//   ....[10]....
        /*00f4*/ 	.word	0x00001c00


	//----- nvinfo : EIATTR_COOP_GROUP_MASK_REGIDS
	.align		4
.L_31:
        /*00f8*/ 	.byte	0x04, 0x29
        /*00fa*/ 	.short	(.L_33 - .L_32)


	//   ....[0]....
.L_32:
        /*00fc*/ 	.word	0xffffffff


	//   ....[1]....
        /*0100*/ 	.word	0xffffffff


	//   ....[2]....
        /*0104*/ 	.word	0xffffffff


	//----- nvinfo : EIATTR_COOP_GROUP_INSTR_OFFSETS
	.align		4
.L_33:
        /*0108*/ 	.byte	0x04, 0x28
        /*010a*/ 	.short	(.L_35 - .L_34)


	//   ....[0]....
.L_34:
        /*010c*/ 	.word	0x00000140


	//   ....[1]....
        /*0110*/ 	.word	0x000006e0


	//   ....[2]....
        /*0114*/ 	.word	0x00000cb0


	//----- nvinfo : EIATTR_MBARRIER_INSTR_OFFSETS
	.align		4
.L_35:
        /*0118*/ 	.byte	0x04, 0x39
        /*011a*/ 	.short	(.L_37 - .L_36)


	//   ....[0]....
.L_36:
        /*011c*/ 	.word	0x00001430
        /*0120*/ 	.word	0x000000ff
        /*0124*/ 	.word	0x00018000
        /*0128*/ 	.short	0x0100
        /*012a*/ 	.byte	0x10
	.zero		1


	//   ....[1]....
        /*012c*/ 	.word	0x00001450
        /*0130*/ 	.word	0x000000ff
        /*0134*/ 	.word	0x00018008
        /*0138*/ 	.short	0x0100
        /*013a*/ 	.byte	0x10
	.zero		1


	//   ....[2]....
        /*013c*/ 	.word	0x00001480
        /*0140*/ 	.word	0x000000ff
        /*0144*/ 	.word	0x00018010
        /*0148*/ 	.short	0x0100
        /*014a*/ 	.byte	0x10
	.zero		1


	//   ....[3]....
        /*014c*/ 	.word	0x000014a0
        /*0150*/ 	.word	0x000000ff
        /*0154*/ 	.word	0x00018018
        /*0158*/ 	.short	0x0100
        /*015a*/ 	.byte	0x10
	.zero		1


	//   ....[4]....
        /*015c*/ 	.word	0x000017f0
        /*0160*/ 	.word	0x000000ff
        /*0164*/ 	.word	0x00018000
        /*0168*/ 	.short	0x010a
        /*016a*/ 	.byte	0x14
	.zero		1


	//   ....[5]....
        /*016c*/ 	.word	0x00001b40
        /*0170*/ 	.word	0x000000ff
        /*0174*/ 	.word	0x00018000
        /*0178*/ 	.short	0x0108
        /*017a*/ 	.byte	0x10
	.zero		1


	//   ....[6]....
        /*017c*/ 	.word	0x00001c50
        /*0180*/ 	.word	0x000000ff
        /*0184*/ 	.word	0x00018008
        /*0188*/ 	.short	0x0108
        /*018a*/ 	.byte	0x10
	.zero		1


	//   ....[7]....
        /*018c*/ 	.word	0x00001c90
        /*0190*/ 	.word	0x000000ff
        /*0194*/ 	.word	0x00018010
        /*0198*/ 	.short	0x0108
        /*019a*/ 	.byte	0x10
	.zero		1


	//   ....[8]....
        /*019c*/ 	.word	0x00001cb0
        /*01a0*/ 	.word	0x000000ff
        /*01a4*/ 	.word	0x00018018
        /*01a8*/ 	.short	0x0108
        /*01aa*/ 	.byte	0x10
	.zero		1


	//   ....[9]....
        /*01ac*/ 	.word	0x00001e40
        /*01b0*/ 	.word	0x000000ff
        /*01b4*/ 	.word	0x00018000
        /*01b8*/ 	.short	0x010a
        /*01ba*/ 	.byte	0x14
	.zero		1


	//----- nvinfo : EIATTR_NUM_MBARRIERS
	.align		4
.L_37:
        /*01bc*/ 	.byte	0x03, 0x38
        /*01be*/ 	.short	0x0004


	//----- nvinfo : EIATTR_EXIT_INSTR_OFFSETS
	.align		4
        /*01c0*/ 	.byte	0x04, 0x1c
        /*01c2*/ 	.short	(.L_39 - .L_38)


	//   ....[0]....
.L_38:
        /*01c4*/ 	.word	0x00001e30


	//----- nvinfo : EIATTR_REQNTID
	.align		4
.L_39:
        /*01c8*/ 	.byte	0x04, 0x10
        /*01ca*/ 	.short	(.L_41 - .L_40)
.L_40:
        /*01cc*/ 	.word	0x00000100
        /*01d0*/ 	.word	0x00000001
        /*01d4*/ 	.word	0x00000001


	//----- nvinfo : EIATTR_CRS_STACK_SIZE
	.align		4
.L_41:
        /*01d8*/ 	.byte	0x04, 0x1e
        /*01da*/ 	.short	(.L_43 - .L_42)
.L_42:
        /*01dc*/ 	.word	0x00000000


	//----- nvinfo : EIATTR_CBANK_PARAM_SIZE
	.align		4
.L_43:
        /*01e0*/ 	.byte	0x03, 0x19
        /*01e2*/ 	.short	0x0050


	//----- nvinfo : EIATTR_PARAM_CBANK
	.align		4
        /*01e4*/ 	.byte	0x04, 0x0a
        /*01e6*/ 	.short	(.L_45 - .L_44)
	.align		4
.L_44:
        /*01e8*/ 	.word	index@(.nv.constant0.gluon_wgmma)
        /*01ec*/ 	.short	0x0210
        /*01ee*/ 	.short	0x0050


	//----- nvinfo : EIATTR_SW_WAR
	.align		4
.L_45:
        /*01f0*/ 	.byte	0x04, 0x36
        /*01f2*/ 	.short	(.L_47 - .L_46)
.L_46:
        /*01f4*/ 	.word	0x00000008
.L_47:


//--------------------- .nv.callgraph             --------------------------
	.section	.nv.callgraph,"",@"SHT_CUDA_CALLGRAPH"
	.align	4
	.sectionentsize	8
	.align		4
        /*0000*/ 	.word	0x00000000
	.align		4
        /*0004*/ 	.word	0xffffffff
	.align		4
        /*0008*/ 	.word	0x00000000
	.align		4
        /*000c*/ 	.word	0xfffffffe
	.align		4
        /*0010*/ 	.word	0x00000000
	.align		4
        /*0014*/ 	.word	0xfffffffd
	.align		4
        /*0018*/ 	.word	0x00000000
	.align		4
        /*001c*/ 	.word	0xfffffffc


//--------------------- .text.gluon_wgmma         --------------------------
	.section	.text.gluon_wgmma,"ax",@progbits
	.align	128
        .global         gluon_wgmma
        .type           gluon_wgmma,@function
        .size           gluon_wgmma,(.L_x_53 - gluon_wgmma)
        .other          gluon_wgmma,@"STO_CUDA_ENTRY STV_DEFAULT"
gluon_wgmma:
.text.gluon_wgmma:
[----:B------:R-:W-:Y:S01]  /*0000*/  LDC R1, c[0x0][0x28] ;  /* 0x00000a00ff017b82 */ /* 0x000fe20000000800 */
[----:B------:R-:W1:Y:S07]  /*0010*/  S2R R0, SR_TID.X ;  /* 0x0000000000007919 */ /* 0x000e6e0000002100 */
[----:B------:R-:W2:Y:S01]  /*0020*/  S2UR UR4, SR_CgaCtaId ;  /* 0x00000000000479c3 */ /* 0x000ea20000008800 */
[----:B------:R-:W-:Y:S01]  /*0030*/  UMOV UR16, 0x400 ;  /* 0x0000040000107882 */ /* 0x000fe20000000000 */
[----:B------:R-:W-:Y:S01]  /*0040*/  ULDC UR6, c[0x0][0xc] ;  /* 0x0000030000067ab9 */ /* 0x000fe20000000800 */
[----:B------:R-:W-:Y:S01]  /*0050*/  ULDC.64 UR28, c[0x0][0x250] ;  /* 0x00009400001c7ab9 */ /* 0x000fe20000000a00 */
[----:B------:R-:W-:Y:S04]  /*0060*/  BSSY B0, `(.L_x_0) ;  /* 0x000001e000007945 */ /* 0x000fe80003800000 */
[----:B------:R-:W3:Y:S08]  /*0070*/  LDC R9, c[0x0][0x230] ;  /* 0x00008c00ff097b82 */ /* 0x000ef00000000800 */
[----:B------:R-:W-:Y:S08]  /*0080*/  S2UR UR30, SR_CTAID.Y ;  /* 0x00000000001e79c3 */ /* 0x000ff00000002600 */
[----:B------:R-:W4:Y:S01]  /*0090*/  S2UR UR5, SR_CTAID.Z ;  /* 0x00000000000579c3 */ /* 0x000f220000002700 */
[----:B--2---:R-:W-:-:S03]  /*00a0*/  ULEA UR16, UR4, UR16, 0x18 ;  /* 0x0000001004107291 */ /* 0x004fc6000f8ec03f */
[----:B------:R-:W-:Y:S01]  /*00b0*/  ULDC UR4, c[0x0][0x10] ;  /* 0x0000040000047ab9 */ /* 0x000fe20000000800 */
[----:B-1----:R-:W-:-:S03]  /*00c0*/  LOP3.LUT R7, R0, 0xff, RZ, 0xc0, !PT ;  /* 0x000000ff00077812 */ /* 0x002fc600078ec0ff */
[----:B------:R-:W1:Y:S01]  /*00d0*/  S2UR UR31, SR_CTAID.X ;  /* 0x00000000001f79c3 */ /* 0x000e620000002500 */
[----:B---3--:R-:W-:Y:S01]  /*00e0*/  VIADD R6, R9, 0xffffffff ;  /* 0xffffffff09067836 */ /* 0x008fe20000000000 */
[C---:B------:R-:W-:Y:S02]  /*00f0*/  ISETP.GE.U32.AND P0, PT, R7.reuse, 0x20, PT ;  /* 0x000000200700780c */ /* 0x040fe40003f06070 */
[C---:B------:R-:W-:Y:S02]  /*0100*/  ISETP.NE.U32.AND P2, PT, R7.reuse, RZ, PT ;  /* 0x000000ff0700720c */ /* 0x040fe40003f45070 */
[----:B------:R-:W-:Y:S02]  /*0110*/  LEA R3, R7, UR16, 0x2 ;  /* 0x0000001007037c11 */ /* 0x000fe4000f8e10ff */
[----:B------:R-:W2:Y:S07]  /*0120*/  LDC R2, c[0x0][0x228] ;  /* 0x00008a00ff027b82 */ /* 0x000eae0000000800 */
[----:B------:R3:W-:Y:S01]  /*0130*/  @!P0 STS [R3], RZ ;  /* 0x000000ff03008388 */ /* 0x0007e20000000800 */
[----:B------:R-:W-:-:S03]  /*0140*/  NOP ;  /* 0x0000000000007918 */ /* 0x000fc60000000000 */
[----:B------:R3:W-:Y:S01]  /*0150*/  @!P2 STS [UR16+0x20], R6 ;  /* 0x00002006ff00a988 */ /* 0x0007e20008000810 */
[----:B----4-:R-:W-:-:S04]  /*0160*/  UIMAD UR4, UR5, UR4, UR30 ;  /* 0x00000004050472a4 */ /* 0x010fc8000f8e021e */
[----:B-1----:R-:W-:-:S04]  /*0170*/  UIMAD UR4, UR4, UR6, UR31 ;  /* 0x00000006040472a4 */ /* 0x002fc8000f8e021f */
[----:B------:R-:W-:Y:S01]  /*0180*/  UIMAD UR5, UR4, 0x180, URZ ;  /* 0x00000180040578a4 */ /* 0x000fe2000f8e023f */
[----:B--2---:R-:W-:Y:S02]  /*0190*/  VIADD R2, R2, 0xffffffff ;  /* 0xffffffff02027836 */ /* 0x004fe40000000000 */
[----:B------:R-:W-:Y:S01]  /*01a0*/  UMOV UR4, URZ ;  /* 0x0000003f00047c82 */ /* 0x000fe20008000000 */
[----:B------:R-:W-:-:S04]  /*01b0*/  UIADD3 UR24, UP0, UR5, UR28, URZ ;  /* 0x0000001c05187290 */ /* 0x000fc8000ff1e03f */
[----:B------:R-:W-:Y:S01]  /*01c0*/  ULEA.HI.X.SX32 UR25, UR5, UR29, 0x1, UP0 ;  /* 0x0000001d05197291 */ /* 0x000fe200080f0e3f */
[----:B---3--:R-:W-:Y:S11]  /*01d0*/  @P2 BRA `(.L_x_1) ;  /* 0x0000000000182947 */ /* 0x008ff60003800000 */
[----:B------:R-:W1:Y:S01]  /*01e0*/  LDS R4, [UR16+0x8] ;  /* 0x00000810ff047984 */ /* 0x000e620008000800 */
[----:B------:R-:W2:Y:S01]  /*01f0*/  LDC.64 R10, c[0x0][0x210] ;  /* 0x00008400ff0a7b82 */ /* 0x000ea20000000a00 */
[----:B------:R-:W-:Y:S02]  /*0200*/  IMAD.MOV.U32 R5, RZ, RZ, 0x70 ;  /* 0x00000070ff057424 */ /* 0x000fe400078e00ff */
[----:B--2---:R2:W-:Y:S03]  /*0210*/  STS.64 [UR16], R10 ;  /* 0x0000000aff007988 */ /* 0x0045e60008000a10 */
[----:B-1----:R-:W-:-:S05]  /*0220*/  LOP3.LUT R4, R4, 0x10, R5, 0xd8, !PT ;  /* 0x0000001004047812 */ /* 0x002fca00078ed805 */
[----:B------:R2:W-:Y:S02]  /*0230*/  STS [UR16+0x8], R4 ;  /* 0x00000804ff007988 */ /* 0x0005e40008000810 */
.L_x_1:
[----:B------:R-:W-:Y:S05]  /*0240*/  BSYNC B0 ;  /* 0x0000000000007941 */ /* 0x000fea0003800000 */
.L_x_0:
[----:B------:R-:W-:Y:S04]  /*0250*/  BSSY B0, `(.L_x_2) ;  /* 0x000000a000007945 */ /* 0x000fe80003800000 */
[----:B------:R-:W-:Y:S05]  /*0260*/  @P2 BRA `(.L_x_3) ;  /* 0x0000000000202947 */ /* 0x000fea0003800000 */
[----:B--2---:R-:W1:Y:S01]  /*0270*/  LDS R4, [UR16+0x34] ;  /* 0x00003410ff047984 */ /* 0x004e620008000800 */
[----:B------:R-:W-:Y:S02]  /*0280*/  IMAD.MOV.U32 R5, RZ, RZ, 0x7f000000 ;  /* 0x7f000000ff057424 */ /* 0x000fe400078e00ff */
[----:B------:R-:W-:Y:S01]  /*0290*/  @!P2 IMAD.MOV.U32 R8, RZ, RZ, 0x7f ;  /* 0x0000007fff08a424 */ /* 0x000fe200078e00ff */
[----:B------:R-:W2:Y:S02]  /*02a0*/  @!P2 LDS R11, [UR16+0x38] ;  /* 0x00003810ff0ba984 */ /* 0x000ea40008000800 */
[----:B-1----:R-:W-:Y:S02]  /*02b0*/  LOP3.LUT R4, R4, 0xff000000, R5, 0xb8, !PT ;  /* 0xff00000004047812 */ /* 0x002fe400078eb805 */
[----:B--2---:R-:W-:-:S03]  /*02c0*/  @!P2 LOP3.LUT R5, R11, 0xff, R8, 0xb8, !PT ;  /* 0x000000ff0b05a812 */ /* 0x004fc600078eb808 */
[----:B------:R1:W-:Y:S04]  /*02d0*/  STS [UR16+0x34], R4 ;  /* 0x00003404ff007988 */ /* 0x0003e80008000810 */
[----:B------:R1:W-:Y:S02]  /*02e0*/  @!P2 STS [UR16+0x38], R5 ;  /* 0x00003805ff00a988 */ /* 0x0003e40008000810 */
.L_x_3:
[----:B------:R-:W-:Y:S05]  /*02f0*/  BSYNC B0 ;  /* 0x0000000000007941 */ /* 0x000fea0003800000 */
.L_x_2:
[----:B------:R-:W-:Y:S04]  /*0300*/  BSSY B0, `(.L_x_4) ;  /* 0x000000a000007945 */ /* 0x000fe80003800000 */
[----:B------:R-:W-:Y:S05]  /*0310*/  @P2 BRA `(.L_x_5) ;  /* 0x0000000000202947 */ /* 0x000fea0003800000 */
[----:B-12---:R-:W1:Y:S01]  /*0320*/  LDS R4, [UR16+0x1c] ;  /* 0x00001c10ff047984 */ /* 0x006e620008000800 */
[----:B------:R-:W2:Y:S03]  /*0330*/  LDC.64 R12, c[0x0][0x238] ;  /* 0x00008e00ff0c7b82 */ /* 0x000ea60000000a00 */
[----:B------:R3:W-:Y:S01]  /*0340*/  STS [UR16+0x24], R2 ;  /* 0x00002402ff007988 */ /* 0x0007e20008000810 */
[--C-:B--2---:R-:W-:Y:S02]  /*0350*/  SHF.R.U32.HI R11, RZ, 0x4, R13.reuse ;  /* 0x00000004ff0b7819 */ /* 0x104fe4000001160d */
[----:B------:R-:W-:-:S05]  /*0360*/  SHF.R.U64 R5, R12, 0x4, R13 ;  /* 0x000000040c057819 */ /* 0x000fca000000120d */
[----:B------:R3:W-:Y:S01]  /*0370*/  STS [UR16+0xc], R5 ;  /* 0x00000c05ff007988 */ /* 0x0007e20008000810 */
[----:B-1----:R-:W-:-:S05]  /*0380*/  LOP3.LUT R4, R4, 0xf, R11, 0xb8, !PT ;  /* 0x0000000f04047812 */ /* 0x002fca00078eb80b */
[----:B------:R3:W-:Y:S02]  /*0390*/  STS [UR16+0x1c], R4 ;  /* 0x00001c04ff007988 */ /* 0x0007e40008000810 */
.L_x_5:
[----:B------:R-:W-:Y:S05]  /*03a0*/  BSYNC B0 ;  /* 0x0000000000007941 */ /* 0x000fea0003800000 */
.L_x_4:
[----:B------:R-:W-:Y:S04]  /*03b0*/  BSSY B1, `(.L_x_6) ;  /* 0x000001d000017945 */ /* 0x000fe80003800000 */
[----:B------:R-:W-:Y:S04]  /*03c0*/  BSSY B0, `(.L_x_7) ;  /* 0x0000018000007945 */ /* 0x000fe80003800000 */
[----:B------:R-:W-:Y:S05]  /*03d0*/  @P2 BRA `(.L_x_8) ;  /* 0x00000000001c2947 */ /* 0x000fea0003800000 */
[----:B-123--:R-:W1:Y:S02]  /*03e0*/  LDS R4, [UR16+0x34] ;  /* 0x00003410ff047984 */ /* 0x00ee640008000800 */
[----:B-1----:R-:W-:-:S05]  /*03f0*/  LOP3.LUT R4, R4, 0x7, RZ, 0xb8, !PT ;  /* 0x0000000704047812 */ /* 0x002fca00078eb8ff */
[----:B------:R1:W-:Y:S01]  /*0400*/  STS [UR16+0x34], R4 ;  /* 0x00003404ff007988 */ /* 0x0003e20008000810 */
[----:B------:R-:W-:Y:S05]  /*0410*/  @P2 BRA `(.L_x_9) ;  /* 0x00000000001c2947 */ /* 0x000fea0003800000 */
[----:B-1----:R-:W1:Y:S02]  /*0420*/  LDS R4, [UR16+0x34] ;  /* 0x00003410ff047984 */ /* 0x002e640008000800 */
[----:B-1----:R-:W-:-:S05]  /*0430*/  LOP3.LUT R4, R4, 0x38, RZ, 0xb8, !PT ;  /* 0x0000003804047812 */ /* 0x002fca00078eb8ff */
[----:B------:R4:W-:Y:S02]  /*0440*/  STS [UR16+0x34], R4 ;  /* 0x00003404ff007988 */ /* 0x0009e40008000810 */
.L_x_8:
[----:B------:R-:W-:Y:S05]  /*0450*/  @P2 BRA `(.L_x_10) ;  /* 0x00000000001c2947 */ /* 0x000fea0003800000 */
[----:B-1234-:R-:W1:Y:S02]  /*0460*/  LDS R4, [UR16+0x8] ;  /* 0x00000810ff047984 */ /* 0x01ee640008000800 */
[----:B-1----:R-:W-:-:S05]  /*0470*/  LOP3.LUT R4, R4, 0x780, RZ, 0xb8, !PT ;  /* 0x0000078004047812 */ /* 0x002fca00078eb8ff */
[----:B------:R2:W-:Y:S02]  /*0480*/  STS [UR16+0x8], R4 ;  /* 0x00000804ff007988 */ /* 0x0005e40008000810 */
.L_x_9:
[----:B------:R-:W-:Y:S05]  /*0490*/  @P2 BRA `(.L_x_11) ;  /* 0x0000000000282947 */ /* 0x000fea0003800000 */
[----:B-12---:R-:W1:Y:S02]  /*04a0*/  LDS R4, [UR16+0x8] ;  /* 0x00000810ff047984 */ /* 0x006e640008000800 */
[----:B-1----:R-:W-:-:S05]  /*04b0*/  LOP3.LUT R4, R4, 0x1800, RZ, 0xb8, !PT ;  /* 0x0000180004047812 */ /* 0x002fca00078eb8ff */
[----:B------:R5:W-:Y:S02]  /*04c0*/  STS [UR16+0x8], R4 ;  /* 0x00000804ff007988 */ /* 0x000be40008000810 */
.L_x_10:
[----:B------:R-:W-:Y:S05]  /*04d0*/  @P2 BREAK B0 ;  /* 0x0000000000002942 */ /* 0x000fea0003800000 */
[----:B------:R-:W-:Y:S05]  /*04e0*/  @P2 BRA `(.L_x_12) ;  /* 0x0000000000242947 */ /* 0x000fea0003800000 */
[----:B-1-3--:R-:W1:Y:S01]  /*04f0*/  LDS R5, [UR16+0x8] ;  /* 0x00000810ff057984 */ /* 0x00ae620008000800 */
[----:B--2-45:R-:W-:-:S05]  /*0500*/  IMAD.MOV.U32 R4, RZ, RZ, 0x6000 ;  /* 0x00006000ff047424 */ /* 0x034fca00078e00ff */
[----:B-1----:R-:W-:-:S04]  /*0510*/  LOP3.LUT R4, R5, 0x6000, R4, 0xd8, !PT ;  /* 0x0000600005047812 */ /* 0x002fc800078ed804 */
[----:B------:R-:W-:-:S05]  /*0520*/  LOP3.LUT R4, R4, 0x400000, RZ, 0xb8, !PT ;  /* 0x0040000004047812 */ /* 0x000fca00078eb8ff */
[----:B------:R3:W-:Y:S02]  /*0530*/  STS [UR16+0x8], R4 ;  /* 0x00000804ff007988 */ /* 0x0007e40008000810 */
.L_x_11:
[----:B------:R-:W-:Y:S05]  /*0540*/  BSYNC B0 ;  /* 0x0000000000007941 */ /* 0x000fea0003800000 */
.L_x_7:
[----:B-123--:R-:W1:Y:S02]  /*0550*/  @!P2 LDS R4, [UR16+0x8] ;  /* 0x00000810ff04a984 */ /* 0x00ee640008000800 */
[----:B-1----:R-:W-:-:S05]  /*0560*/  @!P2 LOP3.LUT R4, R4, 0x8000, RZ, 0xb8, !PT ;  /* 0x000080000404a812 */ /* 0x002fca00078eb8ff */
[----:B------:R1:W-:Y:S02]  /*0570*/  @!P2 STS [UR16+0x8], R4 ;  /* 0x00000804ff00a988 */ /* 0x0003e40008000810 */
.L_x_12:
[----:B------:R-:W-:Y:S05]  /*0580*/  BSYNC B1 ;  /* 0x0000000000017941 */ /* 0x000fea0003800000 */
.L_x_6:
[----:B------:R-:W-:Y:S05]  /*0590*/  WARPSYNC.ALL ;  /* 0x0000000000007948 */ /* 0x000fea0003800000 */
[----:B------:R-:W-:Y:S05]  /*05a0*/  @P0 BRA `(.L_x_13) ;  /* 0x0000000000280947 */ /* 0x000fea0003800000 */
[----:B-12345:R-:W1:Y:S01]  /*05b0*/  S2R R4, SR_LANEID ;  /* 0x0000000000047919 */ /* 0x03ee620000000000 */
[----:B------:R-:W-:Y:S05]  /*05c0*/  WARPSYNC.ALL ;  /* 0x0000000000007948 */ /* 0x000fea0003800000 */
[----:B-1----:R-:W-:-:S05]  /*05d0*/  IMAD.SHL.U32 R8, R4, 0x4, RZ ;  /* 0x0000000404087824 */ /* 0x002fca00078e00ff */
[----:B------:R-:W1:Y:S01]  /*05e0*/  LDS R11, [R8+UR16] ;  /* 0x00000010080b7984 */ /* 0x000e620008000800 */
[----:B------:R-:W-:-:S05]  /*05f0*/  IADD3 R4, P1, R8, UR24, RZ ;  /* 0x0000001808047c10 */ /* 0x000fca000ff3e0ff */
[----:B------:R-:W-:-:S05]  /*0600*/  IMAD.X R5, RZ, RZ, UR25, P1 ;  /* 0x00000019ff057e24 */ /* 0x000fca00088e06ff */
[----:B-1----:R1:W2:Y:S01]  /*0610*/  ATOMG.E.EXCH.STRONG.GPU PT, RZ, [R4], R11 ;  /* 0x0000000b04ff73a8 */ /* 0x0022a200041ee100 */
[----:B------:R-:W-:-:S04]  /*0620*/  DEPBAR {5,4,3,2,1,0} ;  /* 0x0000003f0000791a */ /* 0x000fc80000000000 */
[----:B------:R1:W-:Y:S01]  /*0630*/  UTMACCTL.IV [UR24] ;  /* 0x00000000180079b9 */ /* 0x0003e20008000000 */
[----:B------:R-:W-:Y:S01]  /*0640*/  NOP ;  /* 0x0000000000007918 */ /* 0x000fe20000000000 */
.L_x_13:
[----:B------:R-:W-:Y:S05]  /*0650*/  @P0 BRA `(.L_x_14) ;  /* 0x00000000000c0947 */ /* 0x000fea0003800000 */
[----:B------:R0:W-:Y:S01]  /*0660*/  UTMACMDFLUSH ;  /* 0x00000000000079b7 */ /* 0x0001e20000000000 */
[----:B------:R-:W-:Y:S05]  /*0670*/  @P0 BRA `(.L_x_14) ;  /* 0x0000000000040947 */ /* 0x000fea0003800000 */
[----:B------:R-:W-:-:S04]  /*0680*/  DEPBAR.LE SB0, 0x0 ;  /* 0x000080000000791a */ /* 0x000fc80000000000 */
.L_x_14:
[----:B------:R-:W-:Y:S05]  /*0690*/  WARPSYNC.ALL ;  /* 0x0000000000007948 */ /* 0x000fea0003800000 */
[----:B--2---:R-:W-:Y:S06]  /*06a0*/  BAR.SYNC.DEFER_BLOCKING 0x0 ;  /* 0x0000000000007b1d */ /* 0x004fec0000010000 */
[----:B------:R-:W-:Y:S02]  /*06b0*/  BSSY B1, `(.L_x_15) ;  /* 0x000000b000017945 */ /* 0x000fe40003800000 */
[----:B------:R-:W-:Y:S06]  /*06c0*/  BAR.SYNC.DEFER_BLOCKING 0x0 ;  /* 0x0000000000007b1d */ /* 0x000fec0000010000 */
[----:B------:R2:W-:Y:S01]  /*06d0*/  @!P0 STS [R3], RZ ;  /* 0x000000ff03008388 */ /* 0x0005e20000000800 */
[----:B------:R-:W-:Y:S01]  /*06e0*/  NOP ;  /* 0x0000000000007918 */ /* 0x000fe20000000000 */
[----:B------:R-:W-:Y:S05]  /*06f0*/  @P2 BRA `(.L_x_16) ;  /* 0x0000000000182947 */ /* 0x000fea0003800000 */
[----:B-1-345:R-:W1:Y:S01]  /*0700*/  LDS R4, [UR16+0x8] ;  /* 0x00000810ff047984 */ /* 0x03ae620008000800 */
[----:B------:R-:W3:Y:S01]  /*0710*/  LDC.64 R10, c[0x0][0x218] ;  /* 0x00008600ff0a7b82 */ /* 0x000ee20000000a00 */
[----:B------:R-:W-:Y:S02]  /*0720*/  IMAD.MOV.U32 R5, RZ, RZ, 0x70 ;  /* 0x00000070ff057424 */ /* 0x000fe400078e00ff */
[----:B---3--:R3:W-:Y:S03]  /*0730*/  STS.64 [UR16], R10 ;  /* 0x0000000aff007988 */ /* 0x0087e60008000a10 */
[----:B-1----:R-:W-:-:S05]  /*0740*/  LOP3.LUT R4, R4, 0x10, R5, 0xd8, !PT ;  /* 0x0000001004047812 */ /* 0x002fca00078ed805 */
[----:B------:R3:W-:Y:S02]  /*0750*/  STS [UR16+0x8], R4 ;  /* 0x00000804ff007988 */ /* 0x0007e40008000810 */
.L_x_16:
[----:B-1----:R-:W-:Y:S05]  /*0760*/  BSYNC B1 ;  /* 0x0000000000017941 */ /* 0x002fea0003800000 */
.L_x_15:
[----:B------:R-:W-:Y:S04]  /*0770*/  BSSY B2, `(.L_x_17) ;  /* 0x000000f000027945 */ /* 0x000fe80003800000 */
[----:B------:R-:W-:Y:S04]  /*0780*/  BSSY B1, `(.L_x_18) ;  /* 0x000000c000017945 */ /* 0x000fe80003800000 */
[----:B------:R-:W-:Y:S05]  /*0790*/  @P2 BRA `(.L_x_19) ;  /* 0x0000000000282947 */ /* 0x000fea0003800000 */
[----:B---345:R-:W1:Y:S01]  /*07a0*/  LDS R4, [UR16+0x34] ;  /* 0x00003410ff047984 */ /* 0x038e620008000800 */
[----:B------:R-:W-:Y:S01]  /*07b0*/  IMAD.MOV.U32 R5, RZ, RZ, 0x7f000000 ;  /* 0x7f000000ff057424 */ /* 0x000fe200078e00ff */
[----:B------:R-:W-:Y:S05]  /*07c0*/  @P2 BREAK B1 ;  /* 0x0000000000012942 */ /* 0x000fea0003800000 */
[----:B-1----:R-:W-:-:S05]  /*07d0*/  LOP3.LUT R4, R4, 0xff000000, R5, 0xb8, !PT ;  /* 0xff00000004047812 */ /* 0x002fca00078eb805 */
[----:B------:R1:W-:Y:S01]  /*07e0*/  STS [UR16+0x34], R4 ;  /* 0x00003404ff007988 */ /* 0x0003e20008000810 */
[----:B------:R-:W-:Y:S05]  /*07f0*/  @P2 BRA `(.L_x_20) ;  /* 0x0000000000182947 */ /* 0x000fea0003800000 */
[----:B------:R-:W3:Y:S01]  /*0800*/  LDS R5, [UR16+0x38] ;  /* 0x00003810ff057984 */ /* 0x000ee20008000800 */
[----:B-1----:R-:W-:-:S05]  /*0810*/  IMAD.MOV.U32 R4, RZ, RZ, 0x3f ;  /* 0x0000003fff047424 */ /* 0x002fca00078e00ff */
[----:B---3--:R-:W-:-:S05]  /*0820*/  LOP3.LUT R4, R5, 0xff, R4, 0xb8, !PT ;  /* 0x000000ff05047812 */ /* 0x008fca00078eb804 */
[----:B------:R1:W-:Y:S02]  /*0830*/  STS [UR16+0x38], R4 ;  /* 0x00003804ff007988 */ /* 0x0003e40008000810 */
.L_x_19:
[----:B------:R-:W-:Y:S05]  /*0840*/  BSYNC B1 ;  /* 0x0000000000017941 */ /* 0x000fea0003800000 */
.L_x_18:
[----:B------:R1:W-:Y:S02]  /*0850*/  @!P2 STS [UR16+0x20], R6 ;  /* 0x00002006ff00a988 */ /* 0x0003e40008000810 */
.L_x_20:
[----:B------:R-:W-:Y:S05]  /*0860*/  BSYNC B2 ;  /* 0x0000000000027941 */ /* 0x000fea0003800000 */
.L_x_17:
[----:B------:R-:W-:Y:S05]  /*0870*/  WARPSYNC.ALL ;  /* 0x0000000000007948 */ /* 0x000fea0003800000 */
[----:B-1----:R-:W1:Y:S01]  /*0880*/  LDC R6, c[0x0][0x22c] ;  /* 0x00008b00ff067b82 */ /* 0x002e620000000800 */
[----:B------:R-:W-:Y:S01]  /*0890*/  BSSY B2, `(.L_x_21) ;  /* 0x000000b000027945 */ /* 0x000fe20003800000 */
[----:B-1----:R-:W-:-:S03]  /*08a0*/  VIADD R6, R6, 0xffffffff ;  /* 0xffffffff06067836 */ /* 0x002fc60000000000 */
[----:B------:R-:W-:Y:S05]  /*08b0*/  @P2 BRA `(.L_x_22) ;  /* 0x0000000000202947 */ /* 0x000fea0003800000 */
[----:B---345:R-:W1:Y:S01]  /*08c0*/  LDS R4, [UR16+0x1c] ;  /* 0x00001c10ff047984 */ /* 0x038e620008000800 */
[----:B------:R-:W3:Y:S03]  /*08d0*/  LDC.64 R12, c[0x0][0x240] ;  /* 0x00009000ff0c7b82 */ /* 0x000ee60000000a00 */
[----:B------:R4:W-:Y:S01]  /*08e0*/  STS [UR16+0x24], R6 ;  /* 0x00002406ff007988 */ /* 0x0009e20008000810 */
[--C-:B---3--:R-:W-:Y:S02]  /*08f0*/  SHF.R.U32.HI R11, RZ, 0x4, R13.reuse ;  /* 0x00000004ff0b7819 */ /* 0x108fe4000001160d */
[----:B------:R-:W-:-:S05]  /*0900*/  SHF.R.U64 R5, R12, 0x4, R13 ;  /* 0x000000040c057819 */ /* 0x000fca000000120d */
[----:B------:R4:W-:Y:S01]  /*0910*/  STS [UR16+0xc], R5 ;  /* 0x00000c05ff007988 */ /* 0x0009e20008000810 */
[----:B-1----:R-:W-:-:S05]  /*0920*/  LOP3.LUT R4, R4, 0xf, R11, 0xb8, !PT ;  /* 0x0000000f04047812 */ /* 0x002fca00078eb80b */
[----:B------:R4:W-:Y:S02]  /*0930*/  STS [UR16+0x1c], R4 ;  /* 0x00001c04ff007988 */ /* 0x0009e40008000810 */
.L_x_22:
[----:B------:R-:W-:Y:S05]  /*0940*/  BSYNC B2 ;  /* 0x0000000000027941 */ /* 0x000fea0003800000 */
.L_x_21:
[----:B------:R-:W-:Y:S04]  /*0950*/  BSSY B3, `(.L_x_23) ;  /* 0x000001d000037945 */ /* 0x000fe80003800000 */
[----:B------:R-:W-:Y:S04]  /*0960*/  BSSY B2, `(.L_x_24) ;  /* 0x0000018000027945 */ /* 0x000fe80003800000 */
[----:B------:R-:W-:Y:S05]  /*0970*/  @P2 BRA `(.L_x_25) ;  /* 0x00000000001c2947 */ /* 0x000fea0003800000 */
[----:B---345:R-:W1:Y:S02]  /*0980*/  LDS R4, [UR16+0x34] ;  /* 0x00003410ff047984 */ /* 0x038e640008000800 */
[----:B-1----:R-:W-:-:S05]  /*0990*/  LOP3.LUT R4, R4, 0x7, RZ, 0xb8, !PT ;  /* 0x0000000704047812 */ /* 0x002fca00078eb8ff */
[----:B------:R1:W-:Y:S01]  /*09a0*/  STS [UR16+0x34], R4 ;  /* 0x00003404ff007988 */ /* 0x0003e20008000810 */
[----:B------:R-:W-:Y:S05]  /*09b0*/  @P2 BRA `(.L_x_26) ;  /* 0x00000000001c2947 */ /* 0x000fea0003800000 */
[----:B-1----:R-:W1:Y:S02]  /*09c0*/  LDS R4, [UR16+0x34] ;  /* 0x00003410ff047984 */ /* 0x002e640008000800 */
[----:B-1----:R-:W-:-:S05]  /*09d0*/  LOP3.LUT R4, R4, 0x38, RZ, 0xb8, !PT ;  /* 0x0000003804047812 */ /* 0x002fca00078eb8ff */
[----:B------:R1:W-:Y:S02]  /*09e0*/  STS [UR16+0x34], R4 ;  /* 0x00003404ff007988 */ /* 0x0003e40008000810 */
.L_x_25:
[----:B------:R-:W-:Y:S05]  /*09f0*/  @P2 BRA `(.L_x_27) ;  /* 0x00000000001c2947 */ /* 0x000fea0003800000 */
[----:B-1-345:R-:W1:Y:S02]  /*0a00*/  LDS R4, [UR16+0x8] ;  /* 0x00000810ff047984 */ /* 0x03ae640008000800 */
[----:B-1----:R-:W-:-:S05]  /*0a10*/  LOP3.LUT R4, R4, 0x780, RZ, 0xb8, !PT ;  /* 0x0000078004047812 */ /* 0x002fca00078eb8ff */
[----:B------:R3:W-:Y:S02]  /*0a20*/  STS [UR16+0x8], R4 ;  /* 0x00000804ff007988 */ /* 0x0007e40008000810 */
.L_x_26:
[----:B------:R-:W-:Y:S05]  /*0a30*/  @P2 BRA `(.L_x_28) ;  /* 0x0000000000282947 */ /* 0x000fea0003800000 */
[----:B-1-3--:R-:W1:Y:S02]  /*0a40*/  LDS R4, [UR16+0x8] ;  /* 0x00000810ff047984 */ /* 0x00ae640008000800 */
[----:B-1----:R-:W-:-:S05]  /*0a50*/  LOP3.LUT R4, R4, 0x1800, RZ, 0xb8, !PT ;  /* 0x0000180004047812 */ /* 0x002fca00078eb8ff */
[----:B------:R1:W-:Y:S02]  /*0a60*/  STS [UR16+0x8], R4 ;  /* 0x00000804ff007988 */ /* 0x0003e40008000810 */
.L_x_27:
[----:B------:R-:W-:Y:S05]  /*0a70*/  @P2 BREAK B2 ;  /* 0x0000000000022942 */ /* 0x000fea0003800000 */
[----:B------:R-:W-:Y:S05]  /*0a80*/  @P2 BRA `(.L_x_29) ;  /* 0x0000000000242947 */ /* 0x000fea0003800000 */
[----:B-1-345:R-:W1:Y:S01]  /*0a90*/  LDS R4, [UR16+0x8] ;  /* 0x00000810ff047984 */ /* 0x03ae620008000800 */
[----:B------:R-:W-:-:S05]  /*0aa0*/  IMAD.MOV.U32 R5, RZ, RZ, 0x6000 ;  /* 0x00006000ff057424 */ /* 0x000fca00078e00ff */
[----:B-1----:R-:W-:-:S04]  /*0ab0*/  LOP3.LUT R4, R4, 0x6000, R5, 0xd8, !PT ;  /* 0x0000600004047812 */ /* 0x002fc800078ed805 */
[----:B------:R-:W-:-:S05]  /*0ac0*/  LOP3.LUT R4, R4, 0x400000, RZ, 0xb8, !PT ;  /* 0x0040000004047812 */ /* 0x000fca00078eb8ff */
[----:B------:R4:W-:Y:S02]  /*0ad0*/  STS [UR16+0x8], R4 ;  /* 0x00000804ff007988 */ /* 0x0009e40008000810 */
.L_x_28:
[----:B------:R-:W-:Y:S05]  /*0ae0*/  BSYNC B2 ;  /* 0x0000000000027941 */ /* 0x000fea0003800000 */
.L_x_24:
[----:B-1-34-:R-:W1:Y:S02]  /*0af0*/  @!P2 LDS R4, [UR16+0x8] ;  /* 0x00000810ff04a984 */ /* 0x01ae640008000800 */
[----:B-1----:R-:W-:-:S05]  /*0b00*/  @!P2 LOP3.LUT R4, R4, 0x8000, RZ, 0xb8, !PT ;  /* 0x000080000404a812 */ /* 0x002fca00078eb8ff */
[----:B------:R1:W-:Y:S02]  /*0b10*/  @!P2 STS [UR16+0x8], R4 ;  /* 0x00000804ff00a988 */ /* 0x0003e40008000810 */
.L_x_29:
[----:B------:R-:W-:Y:S05]  /*0b20*/  BSYNC B3 ;  /* 0x0000000000037941 */ /* 0x000fea0003800000 */
.L_x_23:
[----:B------:R-:W-:Y:S05]  /*0b30*/  WARPSYNC.ALL ;  /* 0x0000000000007948 */ /* 0x000fea0003800000 */
[----:B------:R-:W-:-:S04]  /*0b40*/  UIADD3 UR27, UR5, 0x80, URZ ;  /* 0x00000080051b7890 */ /* 0x000fc8000fffe03f */
[----:B------:R-:W-:-:S04]  /*0b50*/  UIADD3 UR26, UP0, UR27, UR28, URZ ;  /* 0x0000001c1b1a7290 */ /* 0x000fc8000ff1e03f */
[----:B------:R-:W-:Y:S01]  /*0b60*/  ULEA.HI.X.SX32 UR27, UR27, UR29, 0x1, UP0 ;  /* 0x0000001d1b1b7291 */ /* 0x000fe200080f0e3f */
[----:B------:R-:W-:Y:S11]  /*0b70*/  @P0 BRA `(.L_x_30) ;  /* 0x0000000000280947 */ /* 0x000ff60003800000 */
[----:B-1-345:R-:W1:Y:S01]  /*0b80*/  S2R R4, SR_LANEID ;  /* 0x0000000000047919 */ /* 0x03ae620000000000 */
[----:B------:R-:W-:Y:S05]  /*0b90*/  WARPSYNC.ALL ;  /* 0x0000000000007948 */ /* 0x000fea0003800000 */
[----:B-1----:R-:W-:-:S05]  /*0ba0*/  IMAD.SHL.U32 R8, R4, 0x4, RZ ;  /* 0x0000000404087824 */ /* 0x002fca00078e00ff */
[----:B------:R-:W1:Y:S01]  /*0bb0*/  LDS R11, [R8+UR16] ;  /* 0x00000010080b7984 */ /* 0x000e620008000800 */
[----:B------:R-:W-:-:S05]  /*0bc0*/  IADD3 R4, P1, R8, UR26, RZ ;  /* 0x0000001a08047c10 */ /* 0x000fca000ff3e0ff */
[----:B------:R-:W-:-:S05]  /*0bd0*/  IMAD.X R5, RZ, RZ, UR27, P1 ;  /* 0x0000001bff057e24 */ /* 0x000fca00088e06ff */
[----:B-1----:R1:W3:Y:S01]  /*0be0*/  ATOMG.E.EXCH.STRONG.GPU PT, RZ, [R4], R11 ;  /* 0x0000000b04ff73a8 */ /* 0x0022e200041ee100 */
[----:B------:R-:W-:-:S04]  /*0bf0*/  DEPBAR {5,4,3,2,1,0} ;  /* 0x0000003f0000791a */ /* 0x000fc80000000000 */
[----:B------:R1:W-:Y:S01]  /*0c00*/  UTMACCTL.IV [UR26] ;  /* 0x000000001a0079b9 */ /* 0x0003e20008000000 */
[----:B------:R-:W-:Y:S01]  /*0c10*/  NOP ;  /* 0x0000000000007918 */ /* 0x000fe20000000000 */
.L_x_30:
[----:B------:R-:W-:Y:S05]  /*0c20*/  @P0 BRA `(.L_x_31) ;  /* 0x00000000000c0947 */ /* 0x000fea0003800000 */
[----:B------:R0:W-:Y:S01]  /*0c30*/  UTMACMDFLUSH ;  /* 0x00000000000079b7 */ /* 0x0001e20000000000 */
[----:B------:R-:W-:Y:S05]  /*0c40*/  @P0 BRA `(.L_x_31) ;  /* 0x0000000000040947 */ /* 0x000fea0003800000 */
[----:B------:R-:W-:-:S04]  /*0c50*/  DEPBAR.LE SB0, 0x0 ;  /* 0x000080000000791a */ /* 0x000fc80000000000 */
.L_x_31:
[----:B------:R-:W-:Y:S05]  /*0c60*/  WARPSYNC.ALL ;  /* 0x0000000000007948 */ /* 0x000fea0003800000 */
[----:B---3--:R-:W-:Y:S06]  /*0c70*/  BAR.SYNC.DEFER_BLOCKING 0x0 ;  /* 0x0000000000007b1d */ /* 0x008fec0000010000 */
[----:B------:R-:W-:Y:S02]  /*0c80*/  BSSY B3, `(.L_x_32) ;  /* 0x000000b000037945 */ /* 0x000fe40003800000 */
[----:B------:R-:W-:Y:S06]  /*0c90*/  BAR.SYNC.DEFER_BLOCKING 0x0 ;  /* 0x0000000000007b1d */ /* 0x000fec0000010000 */
[----:B------:R3:W-:Y:S01]  /*0ca0*/  @!P0 STS [R3], RZ ;  /* 0x000000ff03008388 */ /* 0x0007e20000000800 */
[----:B------:R-:W-:Y:S01]  /*0cb0*/  NOP ;  /* 0x0000000000007918 */ /* 0x000fe20000000000 */
[----:B------:R-:W-:Y:S05]  /*0cc0*/  @P2 BRA `(.L_x_33) ;  /* 0x0000000000182947 */ /* 0x000fea0003800000 */
[----:B--23--:R-:W2:Y:S01]  /*0cd0*/  LDS R3, [UR16+0x8] ;  /* 0x00000810ff037984 */ /* 0x00cea20008000800 */
[----:B-1----:R-:W1:Y:S01]  /*0ce0*/  LDC.64 R10, c[0x0][0x220] ;  /* 0x00008800ff0a7b82 */ /* 0x002e620000000a00 */
[----:B----45:R-:W-:Y:S02]  /*0cf0*/  IMAD.MOV.U32 R4, RZ, RZ, 0x70 ;  /* 0x00000070ff047424 */ /* 0x030fe400078e00ff */
[----:B-1----:R1:W-:Y:S03]  /*0d00*/  STS.64 [UR16], R10 ;  /* 0x0000000aff007988 */ /* 0x0023e60008000a10 */
[----:B--2---:R-:W-:-:S05]  /*0d10*/  LOP3.LUT R3, R3, 0x10, R4, 0xd8, !PT ;  /* 0x0000001003037812 */ /* 0x004fca00078ed804 */
[----:B------:R1:W-:Y:S02]  /*0d20*/  STS [UR16+0x8], R3 ;  /* 0x00000803ff007988 */ /* 0x0003e40008000810 */
.L_x_33:
[----:B-1----:R-:W-:Y:S05]  /*0d30*/  BSYNC B3 ;  /* 0x0000000000037941 */ /* 0x002fea0003800000 */
.L_x_32:
[----:B------:R-:W-:Y:S04]  /*0d40*/  BSSY B3, `(.L_x_34) ;  /* 0x0000033000037945 */ /* 0x000fe80003800000 */
[----:B------:R-:W-:Y:S04]  /*0d50*/  BSSY B4, `(.L_x_35) ;  /* 0x000002e000047945 */ /* 0x000fe80003800000 */
[----:B------:R-:W-:Y:S05]  /*0d60*/  @P2 BRA `(.L_x_36) ;  /* 0x0000000000242947 */ /* 0x000fea0003800000 */
[----:B--23--:R-:W1:Y:S01]  /*0d70*/  LDS R3, [UR16+0x34] ;  /* 0x00003410ff037984 */ /* 0x00ce620008000800 */
[----:B----45:R-:W-:-:S05]  /*0d80*/  IMAD.MOV.U32 R4, RZ, RZ, 0x3f000000 ;  /* 0x3f000000ff047424 */ /* 0x030fca00078e00ff */
[----:B-1----:R-:W-:-:S05]  /*0d90*/  LOP3.LUT R3, R3, 0xff000000, R4, 0xb8, !PT ;  /* 0xff00000003037812 */ /* 0x002fca00078eb804 */
[----:B------:R1:W-:Y:S01]  /*0da0*/  STS [UR16+0x34], R3 ;  /* 0x00003403ff007988 */ /* 0x0003e20008000810 */
[----:B------:R-:W-:Y:S05]  /*0db0*/  @P2 BRA `(.L_x_37) ;  /* 0x0000000000182947 */ /* 0x000fea0003800000 */
[----:B-1----:R-:W1:Y:S01]  /*0dc0*/  LDS R3, [UR16+0x38] ;  /* 0x00003810ff037984 */ /* 0x002e620008000800 */
[----:B------:R-:W-:-:S05]  /*0dd0*/  IMAD.MOV.U32 R4, RZ, RZ, 0x7f ;  /* 0x0000007fff047424 */ /* 0x000fca00078e00ff */
[----:B-1----:R-:W-:-:S05]  /*0de0*/  LOP3.LUT R3, R3, 0xff, R4, 0xb8, !PT ;  /* 0x000000ff03037812 */ /* 0x002fca00078eb804 */
[----:B------:R1:W-:Y:S02]  /*0df0*/  STS [UR16+0x38], R3 ;  /* 0x00003803ff007988 */ /* 0x0003e40008000810 */
.L_x_36:
[----:B------:R-:W-:Y:S05]  /*0e00*/  @P2 BRA `(.L_x_38) ;  /* 0x00000000000c2947 */ /* 0x000fea0003800000 */
[----:B------:R1:W-:Y:S02]  /*0e10*/  STS [UR16+0x20], R6 ;  /* 0x00002006ff007988 */ /* 0x0003e40008000810 */
.L_x_37:
[----:B------:R-:W-:Y:S05]  /*0e20*/  @P2 BRA `(.L_x_39) ;  /* 0x0000000000242947 */ /* 0x000fea0003800000 */
[----:B------:R1:W-:Y:S02]  /*0e30*/  STS [UR16+0x24], R2 ;  /* 0x00002402ff007988 */ /* 0x0003e40008000810 */
.L_x_38:
[----:B------:R-:W-:Y:S05]  /*0e40*/  @P2 BRA `(.L_x_40) ;  /* 0x00000000002c2947 */ /* 0x000fea0003800000 */
[----:B-1----:R-:W1:Y:S01]  /*0e50*/  LDS R2, [UR16+0x1c] ;  /* 0x00001c10ff027984 */ /* 0x002e620008000800 */
[----:B------:R-:W4:Y:S02]  /*0e60*/  LDC.64 R10, c[0x0][0x248] ;  /* 0x00009200ff0a7b82 */ /* 0x000f240000000a00 */
[--C-:B----4-:R-:W-:Y:S02]  /*0e70*/  SHF.R.U32.HI R5, RZ, 0x4, R11.reuse ;  /* 0x00000004ff057819 */ /* 0x110fe4000001160b */
[----:B--23--:R-:W-:-:S05]  /*0e80*/  SHF.R.U64 R3, R10, 0x4, R11 ;  /* 0x000000040a037819 */ /* 0x00cfca000000120b */
[----:B------:R2:W-:Y:S01]  /*0e90*/  STS [UR16+0xc], R3 ;  /* 0x00000c03ff007988 */ /* 0x0005e20008000810 */
[----:B-1----:R-:W-:-:S05]  /*0ea0*/  LOP3.LUT R2, R2, 0xf, R5, 0xb8, !PT ;  /* 0x0000000f02027812 */ /* 0x002fca00078eb805 */
[----:B------:R2:W-:Y:S02]  /*0eb0*/  STS [UR16+0x1c], R2 ;  /* 0x00001c02ff007988 */ /* 0x0005e40008000810 */
.L_x_39:
[----:B------:R-:W-:Y:S05]  /*0ec0*/  @P2 BRA `(.L_x_41) ;  /* 0x00000000001c2947 */ /* 0x000fea0003800000 */
[----:B--2---:R-:W2:Y:S02]  /*0ed0*/  LDS R2, [UR16+0x34] ;  /* 0x00003410ff027984 */ /* 0x004ea40008000800 */
[----:B--2---:R-:W-:-:S05]  /*0ee0*/  LOP3.LUT R2, R2, 0x7, RZ, 0xb8, !PT ;  /* 0x0000000702027812 */ /* 0x004fca00078eb8ff */
[----:B------:R2:W-:Y:S02]  /*0ef0*/  STS [UR16+0x34], R2 ;  /* 0x00003402ff007988 */ /* 0x0005e40008000810 */
.L_x_40:
[----:B------:R-:W-:Y:S05]  /*0f00*/  @P2 BRA `(.L_x_42) ;  /* 0x00000000001c2947 */ /* 0x000fea0003800000 */
[----:B-12---:R-:W1:Y:S02]  /*0f10*/  LDS R2, [UR16+0x34] ;  /* 0x00003410ff027984 */ /* 0x006e640008000800 */
[----:B-1----:R-:W-:-:S05]  /*0f20*/  LOP3.LUT R2, R2, 0x38, RZ, 0xb8, !PT ;  /* 0x0000003802027812 */ /* 0x002fca00078eb8ff */
[----:B------:R1:W-:Y:S02]  /*0f30*/  STS [UR16+0x34], R2 ;  /* 0x00003402ff007988 */ /* 0x0003e40008000810 */
.L_x_41:
[----:B------:R-:W-:Y:S05]  /*0f40*/  @P2 BRA `(.L_x_43) ;  /* 0x00000000001c2947 */ /* 0x000fea0003800000 */
[----:B-12---:R-:W1:Y:S02]  /*0f50*/  LDS R2, [UR16+0x8] ;  /* 0x00000810ff027984 */ /* 0x006e640008000800 */
[----:B-1----:R-:W-:-:S05]  /*0f60*/  LOP3.LUT R2, R2, 0x780, RZ, 0xb8, !PT ;  /* 0x0000078002027812 */ /* 0x002fca00078eb8ff */
[----:B------:R1:W-:Y:S02]  /*0f70*/  STS [UR16+0x8], R2 ;  /* 0x00000802ff007988 */ /* 0x0003e40008000810 */
.L_x_42:
[----:B------:R-:W-:Y:S05]  /*0f80*/  @P2 BRA `(.L_x_44) ;  /* 0x0000000000282947 */ /* 0x000fea0003800000 */
[----:B-12---:R-:W1:Y:S02]  /*0f90*/  LDS R2, [UR16+0x8] ;  /* 0x00000810ff027984 */ /* 0x006e640008000800 */
[----:B-1----:R-:W-:-:S05]  /*0fa0*/  LOP3.LUT R2, R2, 0x1800, RZ, 0xb8, !PT ;  /* 0x0000180002027812 */ /* 0x002fca00078eb8ff */
[----:B------:R1:W-:Y:S02]  /*0fb0*/  STS [UR16+0x8], R2 ;  /* 0x00000802ff007988 */ /* 0x0003e40008000810 */
.L_x_43:
[----:B------:R-:W-:Y:S05]  /*0fc0*/  @P2 BREAK B4 ;  /* 0x0000000000042942 */ /* 0x000fea0003800000 */
[----:B------:R-:W-:Y:S05]  /*0fd0*/  @P2 BRA `(.L_x_45) ;  /* 0x0000000000242947 */ /* 0x000fea0003800000 */
[----:B-12---:R-:W1:Y:S01]  /*0fe0*/  LDS R2, [UR16+0x8] ;  /* 0x00000810ff027984 */ /* 0x006e620008000800 */
[----:B---3--:R-:W-:-:S05]  /*0ff0*/  IMAD.MOV.U32 R3, RZ, RZ, 0x6000 ;  /* 0x00006000ff037424 */ /* 0x008fca00078e00ff */
[----:B-1----:R-:W-:-:S04]  /*1000*/  LOP3.LUT R2, R2, 0x4000, R3, 0xd8, !PT ;  /* 0x0000400002027812 */ /* 0x002fc800078ed803 */
[----:B------:R-:W-:-:S05]  /*1010*/  LOP3.LUT R2, R2, 0x400000, RZ, 0xb8, !PT ;  /* 0x0040000002027812 */ /* 0x000fca00078eb8ff */
[----:B------:R1:W-:Y:S02]  /*1020*/  STS [UR16+0x8], R2 ;  /* 0x00000802ff007988 */ /* 0x0003e40008000810 */
.L_x_44:
[----:B------:R-:W-:Y:S05]  /*1030*/  BSYNC B4 ;  /* 0x0000000000047941 */ /* 0x000fea0003800000 */
.L_x_35:
[----:B-12---:R-:W1:Y:S02]  /*1040*/  @!P2 LDS R2, [UR16+0x8] ;  /* 0x00000810ff02a984 */ /* 0x006e640008000800 */
[----:B-1----:R-:W-:-:S05]  /*1050*/  @!P2 LOP3.LUT R2, R2, 0x8000, RZ, 0xb8, !PT ;  /* 0x000080000202a812 */ /* 0x002fca00078eb8ff */
[----:B------:R1:W-:Y:S02]  /*1060*/  @!P2 STS [UR16+0x8], R2 ;  /* 0x00000802ff00a988 */ /* 0x0003e40008000810 */
.L_x_45:
[----:B------:R-:W-:Y:S05]  /*1070*/  BSYNC B3 ;  /* 0x0000000000037941 */ /* 0x000fea0003800000 */
.L_x_34:
[----:B------:R-:W-:Y:S05]  /*1080*/  WARPSYNC.ALL ;  /* 0x0000000000007948 */ /* 0x000fea0003800000 */
[----:B------:R-:W-:Y:S01]  /*1090*/  UIADD3 UR5, UR5, 0x100, URZ ;  /* 0x0000010005057890 */ /* 0x000fe2000fffe03f */
[----:B------:R-:W-:Y:S02]  /*10a0*/  ISETP.GE.AND P1, PT, R9, 0x1, PT ;  /* 0x000000010900780c */ /* 0x000fe40003f26270 */
[----:B------:R-:W-:Y:S02]  /*10b0*/  CS2R R24, SRZ ;  /* 0x0000000000187805 */ /* 0x000fe4000001ff00 */
[----:B------:R-:W-:Y:S01]  /*10c0*/  CS2R R26, SRZ ;  /* 0x00000000001a7805 */ /* 0x000fe2000001ff00 */
[----:B------:R-:W-:Y:S01]  /*10d0*/  UIADD3 UR28, UP0, UR5, UR28, URZ ;  /* 0x0000001c051c7290 */ /* 0x000fe2000ff1e03f */
[----:B------:R-:W-:-:S02]  /*10e0*/  CS2R R28, SRZ ;  /* 0x00000000001c7805 */ /* 0x000fc4000001ff00 */
[----:B------:R-:W-:Y:S02]  /*10f0*/  CS2R R30, SRZ ;  /* 0x00000000001e7805 */ /* 0x000fe4000001ff00 */
[----:B------:R-:W-:Y:S01]  /*1100*/  CS2R R32, SRZ ;  /* 0x0000000000207805 */ /* 0x000fe2000001ff00 */
[----:B------:R-:W-:Y:S01]  /*1110*/  ULEA.HI.X.SX32 UR29, UR5, UR29, 0x1, UP0 ;  /* 0x0000001d051d7291 */ /* 0x000fe200080f0e3f */
[----:B------:R-:W-:Y:S01]  /*1120*/  IMAD.MOV.U32 R34, RZ, RZ, RZ ;  /* 0x000000ffff227224 */ /* 0x000fe200078e00ff */
[----:B------:R-:W-:Y:S10]  /*1130*/  @P0 BRA `(.L_x_46) ;  /* 0x0000000000280947 */ /* 0x000ff40003800000 */
[----:B-12---:R-:W4:Y:S01]  /*1140*/  S2R R2, SR_LANEID ;  /* 0x0000000000027919 */ /* 0x006f220000000000 */
[----:B------:R-:W-:Y:S05]  /*1150*/  WARPSYNC.ALL ;  /* 0x0000000000007948 */ /* 0x000fea0003800000 */
[----:B----45:R-:W-:-:S05]  /*1160*/  IMAD.SHL.U32 R4, R2, 0x4, RZ ;  /* 0x0000000402047824 */ /* 0x030fca00078e00ff */
[----:B------:R-:W1:Y:S01]  /*1170*/  LDS R5, [R4+UR16] ;  /* 0x0000001004057984 */ /* 0x000e620008000800 */
[----:B------:R-:W-:-:S05]  /*1180*/  IADD3 R2, P3, R4, UR28, RZ ;  /* 0x0000001c04027c10 */ /* 0x000fca000ff7e0ff */
[----:B---3--:R-:W-:-:S05]  /*1190*/  IMAD.X R3, RZ, RZ, UR29, P3 ;  /* 0x0000001dff037e24 */ /* 0x008fca00098e06ff */
[----:B-1----:R1:W2:Y:S01]  /*11a0*/  ATOMG.E.EXCH.STRONG.GPU PT, RZ, [R2], R5 ;  /* 0x0000000502ff73a8 */ /* 0x0022a200041ee100 */
[----:B------:R-:W-:-:S04]  /*11b0*/  DEPBAR {5,4,3,2,1,0} ;  /* 0x0000003f0000791a */ /* 0x000fc80000000000 */
[----:B------:R1:W-:Y:S01]  /*11c0*/  UTMACCTL.IV [UR28] ;  /* 0x000000001c0079b9 */ /* 0x0003e20008000000 */
[----:B------:R-:W-:Y:S01]  /*11d0*/  NOP ;  /* 0x0000000000007918 */ /* 0x000fe20000000000 */
.L_x_46:
[----:B------:R-:W-:Y:S05]  /*11e0*/  @P0 BRA `(.L_x_47) ;  /* 0x00000000000c0947 */ /* 0x000fea0003800000 */
[----:B------:R0:W-:Y:S01]  /*11f0*/  UTMACMDFLUSH ;  /* 0x00000000000079b7 */ /* 0x0001e20000000000 */
[----:B------:R-:W-:Y:S05]  /*1200*/  @P0 BRA `(.L_x_47) ;  /* 0x0000000000040947 */ /* 0x000fea0003800000 */
[----:B------:R-:W-:-:S04]  /*1210*/  DEPBAR.LE SB0, 0x0 ;  /* 0x000080000000791a */ /* 0x000fc80000000000 */
.L_x_47:
[----:B------:R-:W-:Y:S05]  /*1220*/  WARPSYNC.ALL ;  /* 0x0000000000007948 */ /* 0x000fea0003800000 */
[----:B--2---:R-:W-:Y:S01]  /*1230*/  BAR.SYNC.DEFER_BLOCKING 0x0 ;  /* 0x0000000000007b1d */ /* 0x004fe20000010000 */
[----:B------:R-:W-:Y:S01]  /*1240*/  USHF.L.U32 UR15, UR30, 0x6, URZ ;  /* 0x000000061e0f7899 */ /* 0x000fe2000800063f */
[----:B------:R-:W-:Y:S01]  /*1250*/  IMAD.MOV.U32 R35, RZ, RZ, RZ ;  /* 0x000000ffff237224 */ /* 0x000fe200078e00ff */
[----:B------:R-:W-:Y:S02]  /*1260*/  CS2R R36, SRZ ;  /* 0x0000000000247805 */ /* 0x000fe4000001ff00 */
[----:B------:R-:W-:-:S02]  /*1270*/  CS2R R38, SRZ ;  /* 0x0000000000267805 */ /* 0x000fc4000001ff00 */
[----:B------:R-:W-:Y:S01]  /*1280*/  CS2R R40, SRZ ;  /* 0x0000000000287805 */ /* 0x000fe2000001ff00 */
[----:B------:R-:W-:Y:S01]  /*1290*/  VOTEU.ALL UP0, P2 ;  /* 0x00000000003f7886 */ /* 0x000fe20001000000 */
[----:B------:R-:W-:Y:S01]  /*12a0*/  UMOV UR6, 0x1 ;  /* 0x0000000100067882 */ /* 0x000fe20000000000 */
[----:B------:R-:W-:Y:S01]  /*12b0*/  VOTEU.ALL UP1, P2 ;  /* 0x00000000003f7886 */ /* 0x000fe20001020000 */
[----:B------:R-:W-:Y:S01]  /*12c0*/  VOTEU.ALL UP2, P2 ;  /* 0x00000000003f7886 */ /* 0x000fe20001040000 */
[----:B------:R-:W-:Y:S01]  /*12d0*/  VOTEU.ALL UP3, P2 ;  /* 0x00000000003f7886 */ /* 0x000fe20001060000 */
[----:B------:R-:W-:-:S04]  /*12e0*/  @!UP0 UIADD3 UR8, -UR6, 0x100000, URZ ;  /* 0x0010000006088890 */ /* 0x000fc8000fffe13f */
[----:B------:R-:W-:Y:S02]  /*12f0*/  @!UP0 USHF.L.U32 UR9, UR8, 0xb, URZ ;  /* 0x0000000b08098899 */ /* 0x000fe4000800063f */
[----:B------:R-:W-:Y:S01]  /*1300*/  @!UP0 USHF.L.U32 UR8, UR8, 0x1, URZ ;  /* 0x0000000108088899 */ /* 0x000fe2000800063f */
[----:B------:R-:W-:Y:S01]  /*1310*/  CS2R R42, SRZ ;  /* 0x00000000002a7805 */ /* 0x000fe2000001ff00 */
        /* <DEDUP_REMOVED lines=12> */
[----:B------:R-:W-:Y:S01]  /*13e0*/  VOTEU.ALL UP0, P2 ;  /* 0x00000000003f7886 */ /* 0x000fe20001000000 */
[----:B------:R-:W-:Y:S02]  /*13f0*/  CS2R R50, SRZ ;  /* 0x0000000000327805 */ /* 0x000fe4000001ff00 */
[----:B------:R-:W-:Y:S02]  /*1400*/  CS2R R52, SRZ ;  /* 0x0000000000347805 */ /* 0x000fe4000001ff00 */
[----:B------:R-:W-:Y:S01]  /*1410*/  CS2R R54, SRZ ;  /* 0x0000000000367805 */ /* 0x000fe2000001ff00 */
[----:B------:R-:W2:Y:S02]  /*1420*/  FENCE.VIEW.ASYNC.S ;  /* 0x00000000000073c6 */ /* 0x000ea40000000000 */
[----:B--2---:R-:W2:Y:S02]  /*1430*/  @!UP0 SYNCS.EXCH.64 URZ, [UR16+0x18000], UR8 ;  /* 0x01800008103f85b2 */ /* 0x004ea40008000100 */
[----:B--2---:R-:W-:Y:S06]  /*1440*/  BAR.SYNC.DEFER_BLOCKING 0x0 ;  /* 0x0000000000007b1d */ /* 0x004fec0000010000 */
[----:B------:R2:W4:Y:S02]  /*1450*/  @!UP1 SYNCS.EXCH.64 URZ, [UR16+0x18008], UR10 ;  /* 0x0180080a103f95b2 */ /* 0x0005240008000100 */
[----:B----4-:R-:W-:Y:S01]  /*1460*/  BAR.SYNC.DEFER_BLOCKING 0x0 ;  /* 0x0000000000007b1d */ /* 0x010fe20000010000 */
[----:B--2---:R-:W-:-:S05]  /*1470*/  USHF.L.U32 UR11, UR31, 0x7, URZ ;  /* 0x000000071f0b7899 */ /* 0x004fca000800063f */
[----:B------:R2:W4:Y:S02]  /*1480*/  @!UP2 SYNCS.EXCH.64 URZ, [UR16+0x18010], UR12 ;  /* 0x0180100c103fa5b2 */ /* 0x0005240008000100 */
[----:B----4-:R-:W-:Y:S06]  /*1490*/  BAR.SYNC.DEFER_BLOCKING 0x0 ;  /* 0x0000000000007b1d */ /* 0x010fec0000010000 */
[----:B------:R2:W4:Y:S01]  /*14a0*/  @!UP3 SYNCS.EXCH.64 URZ, [UR16+0x18018], UR6 ;  /* 0x01801806103fb5b2 */ /* 0x0005220008000100 */
[----:B------:R-:W-:Y:S05]  /*14b0*/  @!P1 BRA `(.L_x_48) ;  /* 0x0000000400589947 */ /* 0x000fea0003800000 */
[----:B-1----:R-:W-:Y:S02]  /*14c0*/  SHF.R.U32.HI R2, RZ, 0x5, R0 ;  /* 0x00000005ff027819 */ /* 0x002fe40000011600 */
[----:B------:R-:W-:Y:S02]  /*14d0*/  CS2R R24, SRZ ;  /* 0x0000000000187805 */ /* 0x000fe4000001ff00 */
[----:B------:R-:W-:Y:S02]  /*14e0*/  CS2R R26, SRZ ;  /* 0x00000000001a7805 */ /* 0x000fe4000001ff00 */
[----:B------:R-:W-:Y:S02]  /*14f0*/  CS2R R28, SRZ ;  /* 0x00000000001c7805 */ /* 0x000fe4000001ff00 */
[----:B------:R-:W-:Y:S02]  /*1500*/  R2UR UR17, R2 ;  /* 0x00000000021172ca */ /* 0x000fe400000e0000 */
[----:B------:R-:W-:-:S02]  /*1510*/  CS2R R30, SRZ ;  /* 0x00000000001e7805 */ /* 0x000fc4000001ff00 */
[----:B------:R-:W-:Y:S02]  /*1520*/  CS2R R32, SRZ ;  /* 0x0000000000207805 */ /* 0x000fe4000001ff00 */
[----:B------:R-:W-:Y:S02]  /*1530*/  CS2R R34, SRZ ;  /* 0x0000000000227805 */ /* 0x000fe4000001ff00 */
[----:B------:R-:W-:Y:S02]  /*1540*/  CS2R R36, SRZ ;  /* 0x0000000000247805 */ /* 0x000fe4000001ff00 */
[----:B------:R-:W-:Y:S02]  /*1550*/  CS2R R38, SRZ ;  /* 0x0000000000267805 */ /* 0x000fe4000001ff00 */
[----:B------:R-:W-:Y:S02]  /*1560*/  CS2R R40, SRZ ;  /* 0x0000000000287805 */ /* 0x000fe4000001ff00 */
[----:B------:R-:W-:-:S02]  /*1570*/  CS2R R42, SRZ ;  /* 0x00000000002a7805 */ /* 0x000fc4000001ff00 */
[----:B------:R-:W-:Y:S02]  /*1580*/  CS2R R44, SRZ ;  /* 0x00000000002c7805 */ /* 0x000fe4000001ff00 */
[----:B------:R-:W-:Y:S02]  /*1590*/  CS2R R46, SRZ ;  /* 0x00000000002e7805 */ /* 0x000fe4000001ff00 */
[----:B------:R-:W-:Y:S02]  /*15a0*/  CS2R R48, SRZ ;  /* 0x0000000000307805 */ /* 0x000fe4000001ff00 */
[----:B------:R-:W-:Y:S02]  /*15b0*/  CS2R R50, SRZ ;  /* 0x0000000000327805 */ /* 0x000fe4000001ff00 */
[----:B------:R-:W-:Y:S02]  /*15c0*/  CS2R R52, SRZ ;  /* 0x0000000000347805 */ /* 0x000fe4000001ff00 */
[----:B------:R-:W-:Y:S01]  /*15d0*/  CS2R R54, SRZ ;  /* 0x0000000000367805 */ /* 0x000fe2000001ff00 */
[----:B------:R-:W-:Y:S01]  /*15e0*/  UMOV UR5, URZ ;  /* 0x0000003f00057c82 */ /* 0x000fe20008000000 */
[----:B------:R-:W-:-:S05]  /*15f0*/  UMOV UR10, URZ ;  /* 0x0000003f000a7c82 */ /* 0x000fca0008000000 */
.L_x_50:
[----:B----4-:R-:W-:Y:S01]  /*1600*/  BAR.SYNC.DEFER_BLOCKING 0x0 ;  /* 0x0000000000007b1d */ /* 0x010fe20000010000 */
[----:B------:R-:W-:Y:S01]  /*1610*/  ULEA UR20, UR5, UR16, 0x3 ;  /* 0x0000001005147291 */ /* 0x000fe2000f8e183f */
[----:B------:R-:W-:Y:S01]  /*1620*/  @!P2 IMAD.MOV.U32 R2, RZ, RZ, 0x6000 ;  /* 0x00006000ff02a424 */ /* 0x000fe200078e00ff */
[----:B------:R-:W-:Y:S01]  /*1630*/  ELECT P0, URZ, PT ;  /* 0x00000000003f782f */ /* 0x000fe20003800000 */
[----:B------:R-:W-:-:S03]  /*1640*/  ULEA UR8, UR5, UR16, 0xe ;  /* 0x0000001005087291 */ /* 0x000fc6000f8e703f */
[----:B------:R-:W-:Y:S02]  /*1650*/  ISETP.LT.U32.AND P0, PT, R7, 0x20, P0 ;  /* 0x000000200700780c */ /* 0x000fe40000701070 */
[----:B------:R-:W-:Y:S01]  /*1660*/  ELECT P1, URZ, PT ;  /* 0x00000000003f782f */ /* 0x000fe20003820000 */
[----:B--2---:R-:W-:-:S03]  /*1670*/  ULEA UR12, UR5, UR16, 0xd ;  /* 0x00000010050c7291 */ /* 0x004fc6000f8e683f */
[----:B------:R-:W-:Y:S01]  /*1680*/  ISETP.LT.U32.AND P1, PT, R7, 0x20, P1 ;  /* 0x000000200700780c */ /* 0x000fe20000f21070 */
[----:B------:R-:W-:Y:S01]  /*1690*/  UMOV UR14, UR10 ;  /* 0x0000000a000e7c82 */ /* 0x000fe20008000000 */
[----:B------:R-:W-:-:S05]  /*16a0*/  UIADD3 UR12, UR12, 0x10000, URZ ;  /* 0x000100000c0c7890 */ /* 0x000fca000fffe03f */
[----:B------:R-:W-:Y:S01]  /*16b0*/  VOTEU.ANY UP0, P0 ;  /* 0x00000000003f7886 */ /* 0x000fe20000000100 */
[----:B------:R-:W-:Y:S01]  /*16c0*/  VOTEU.ANY UP2, P0 ;  /* 0x00000000003f7886 */ /* 0x000fe20000040100 */
[----:B------:R1:W-:Y:S01]  /*16d0*/  @!P2 SYNCS.ARRIVE.TRANS64 RZ, [UR20+0x18000], R2 ;  /* 0x01800002ffffa9a7 */ /* 0x0003e20008000014 */
[----:B------:R2:W-:Y:S06]  /*16e0*/  MEMBAR.ALL.CTA ;  /* 0x0000000000007992 */ /* 0x0005ec0000008000 */
[----:B--2---:R-:W2:Y:S01]  /*16f0*/  FENCE.VIEW.ASYNC.S ;  /* 0x00000000000073c6 */ /* 0x004ea20000000000 */
[----:B------:R-:W-:Y:S01]  /*1700*/  @UP0 UIADD3 UR9, UR20, 0x18000, URZ ;  /* 0x0001800014090890 */ /* 0x000fe2000fffe03f */
[----:B------:R-:W-:Y:S01]  /*1710*/  @UP0 UMOV UR6, UR24 ;  /* 0x0000001800060c82 */ /* 0x000fe20008000000 */
[----:B------:R-:W-:Y:S01]  /*1720*/  @UP0 UMOV UR7, UR25 ;  /* 0x0000001900070c82 */ /* 0x000fe20008000000 */
[----:B--2---:R-:W-:Y:S01]  /*1730*/  VOTEU.ANY UP1, P1 ;  /* 0x00000000003f7886 */ /* 0x004fe20000820100 */
[----:B------:R-:W-:Y:S01]  /*1740*/  VOTEU.ANY UP3, P1 ;  /* 0x00000000003f7886 */ /* 0x000fe20000860100 */
[----:B-1----:R-:W-:-:S03]  /*1750*/  IMAD.U32 R2, RZ, RZ, UR4 ;  /* 0x00000004ff027e24 */ /* 0x002fc6000f8e00ff */
[----:B------:R-:W-:Y:S01]  /*1760*/  @UP1 UIADD3 UR13, UR20, 0x18000, URZ ;  /* 0x00018000140d1890 */ /* 0x000fe2000fffe03f */
[----:B------:R-:W-:Y:S01]  /*1770*/  @UP1 UMOV UR18, UR26 ;  /* 0x0000001a00121c82 */ /* 0x000fe20008000000 */
[----:B------:R-:W-:Y:S01]  /*1780*/  @UP1 UMOV UR19, UR27 ;  /* 0x0000001b00131c82 */ /* 0x000fe20008000000 */
[----:B------:R-:W-:Y:S01]  /*1790*/  SHF.L.U32 R2, R2, 0x1f, RZ ;  /* 0x0000001f02027819 */ /* 0x000fe200000006ff */
[----:B------:R-:W-:Y:S06]  /*17a0*/  BAR.SYNC.DEFER_BLOCKING 0x0 ;  /* 0x0000000000007b1d */ /* 0x000fec0000010000 */
[----:B------:R1:W-:Y:S02]  /*17b0*/  @UP2 UTMALDG.2D [UR8], [UR6] ;  /* 0x00000008060025b4 */ /* 0x0003e40008008000 */
[----:B------:R-:W-:Y:S06]  /*17c0*/  BAR.SYNC.DEFER_BLOCKING 0x0 ;  /* 0x0000000000007b1d */ /* 0x000fec0000010000 */
[----:B------:R1:W-:Y:S02]  /*17d0*/  @UP3 UTMALDG.2D [UR12], [UR18] ;  /* 0x0000000c120035b4 */ /* 0x0003e40008008000 */
[----:B------:R-:W-:Y:S06]  /*17e0*/  BAR.SYNC.DEFER_BLOCKING 0x0 ;  /* 0x0000000000007b1d */ /* 0x000fec0000010000 */
[----:B------:R-:W2:Y:S02]  /*17f0*/  SYNCS.PHASECHK.TRANS64.TRYWAIT P0, [UR20+0x18000], R2 ;  /* 0x01800002ff0075a7 */ /* 0x000ea40008000154 */
[----:B-12---:R-:W-:Y:S05]  /*1800*/  @!P0 BRA `(.L_x_49) ;  /* 0x00000004008c8947 */ /* 0x006fea0003800000 */
.L_x_51:
[----:B------:R-:W-:Y:S01]  /*1810*/  USHF.L.U32 UR6, UR17, 0x7, URZ ;  /* 0x0000000711067899 */ /* 0x000fe2000800063f */
[----:B------:R-:W-:Y:S02]  /*1820*/  WARPGROUP.DEPBAR.LE gsb0, 0x0 ;  /* 0x00008000000079c5 */ /* 0x000fe40000010000 */
[----:B------:R-:W-:Y:S01]  /*1830*/  USHF.R.U32.HI UR22, URZ, 0x4, UR12 ;  /* 0x000000043f167899 */ /* 0x000fe2000801160c */
[----:B------:R-:W-:Y:S01]  /*1840*/  WARPGROUP.ARRIVE ;  /* 0x00000000000079c5 */ /* 0x000fe20000000000 */
[----:B------:R-:W-:Y:S01]  /*1850*/  ULOP3.LUT UR6, UR6, 0x200, URZ, 0xc0, !UPT ;  /* 0x0000020006067892 */ /* 0x000fe2000f8ec03f */
[----:B------:R-:W1:Y:S01]  /*1860*/  LDC R2, c[0x0][0x230] ;  /* 0x00008c00ff027b82 */ /* 0x000e620000000800 */
[----:B------:R-:W-:Y:S02]  /*1870*/  USGXT.U32 UR22, UR22, 0xe ;  /* 0x0000000e1616789a */ /* 0x000fe40008000000 */
[----:B------:R-:W-:Y:S01]  /*1880*/  ULEA.HI UR6, UR8, UR6, URZ, 0x1c ;  /* 0x0000000608067291 */ /* 0x000fe2000f8fe03f */
[----:B------:R-:W-:Y:S01]  /*1890*/  UMOV UR21, 0x40000040 ;  /* 0x4000004000157882 */ /* 0x000fe20000000000 */
[----:B------:R-:W-:-:S02]  /*18a0*/  UMOV UR23, 0x40000040 ;  /* 0x4000004000177882 */ /* 0x000fc40000000000 */
[----:B------:R-:W-:Y:S01]  /*18b0*/  ULOP3.LUT UR20, UR6, 0x3fff, URZ, 0xc0, !UPT ;  /* 0x00003fff06147892 */ /* 0x000fe2000f8ec03f */
[----:B------:R-:W-:Y:S02]  /*18c0*/  UMOV UR7, URZ ;  /* 0x0000003f00077c82 */ /* 0x000fe40008000000 */
[----:B------:R-:W-:Y:S01]  /*18d0*/  UMOV UR6, URZ ;  /* 0x0000003f00067c82 */ /* 0x000fe20008000000 */
[----:B------:R-:W-:Y:S02]  /*18e0*/  UIADD3 UR10, UR10, 0x80, URZ ;  /* 0x000000800a0a7890 */ /* 0x000fe4000fffe03f */
[----:B------:R-:W-:-:S03]  /*18f0*/  UIADD3 UR5, UR5, 0x1, URZ ;  /* 0x0000000105057890 */ /* 0x000fc6000fffe03f */
[----:B------:R-:W-:Y:S01]  /*1900*/  QGMMA.64x64x32.F32.E4M3.E4M3 R24, gdesc[UR20], R24 ;  /* 0x00e00000141879f3 */ /* 0x000fe20008700818 */
[----:B------:R-:W-:Y:S02]  /*1910*/  UIADD3 UR20, UP0, UR20, 0x2, URZ ;  /* 0x0000000214147890 */ /* 0x000fe4000ff1e03f */
[----:B------:R-:W-:Y:S02]  /*1920*/  UIADD3 UR22, UP1, UR22, 0x2, URZ ;  /* 0x0000000216167890 */ /* 0x000fe4000ff3e03f */
[----:B------:R-:W-:Y:S02]  /*1930*/  UIADD3.X UR21, UR6, 0x40000040, URZ, UP0, !UPT ;  /* 0x4000004006157890 */ /* 0x000fe400087fe43f */
[----:B------:R-:W-:Y:S01]  /*1940*/  UIADD3.X UR23, UR7, 0x40000040, URZ, UP1, !UPT ;  /* 0x4000004007177890 */ /* 0x000fe20008ffe43f */
[----:B-1----:R-:W-:Y:S01]  /*1950*/  ISETP.LE.AND P0, PT, R2, UR10, PT ;  /* 0x0000000a02007c0c */ /* 0x002fe2000bf03270 */
[----:B------:R-:W-:Y:S02]  /*1960*/  UIADD3.64 UR32, UR20, 0x2, URZ ;  /* 0x0000000214207897 */ /* 0x000fe4000fffe03f */
[----:B------:R-:W-:-:S02]  /*1970*/  UIADD3.64 UR34, UR22, 0x2, URZ ;  /* 0x0000000216227897 */ /* 0x000fc4000fffe03f */
[----:B------:R-:W-:-:S04]  /*1980*/  UISETP.NE.U32.AND UP0, UPT, UR5, 0x4, UPT ;  /* 0x000000040500788c */ /* 0x000fc8000bf05070 */
[----:B------:R-:W-:Y:S02]  /*1990*/  USEL UR6, URZ, 0x1, UP0 ;  /* 0x000000013f067887 */ /* 0x000fe40008000000 */
[----:B------:R-:W-:Y:S02]  /*19a0*/  USEL UR5, UR5, URZ, UP0 ;  /* 0x0000003f05057287 */ /* 0x000fe40008000000 */
[----:B------:R-:W-:Y:S01]  /*19b0*/  ULOP3.LUT UR4, UR4, UR6, URZ, 0x3c, !UPT ;  /* 0x0000000604047292 */ /* 0x000fe2000f8e3c3f */
[----:B------:R-:W-:Y:S01]  /*19c0*/  QGMMA.64x64x32.F32.E4M3.E4M3 R24, gdesc[UR20], R24 ;  /* 0x00e00000141879f3 */ /* 0x000fe20008700818 */
[----:B------:R-:W-:Y:S02]  /*19d0*/  UIADD3.64 UR20, UR20, 0x4, URZ ;  /* 0x0000000414147897 */ /* 0x000fe4000fffe03f */
[----:B------:R-:W-:Y:S01]  /*19e0*/  UIADD3.64 UR22, UR22, 0x4, URZ ;  /* 0x0000000416167897 */ /* 0x000fe2000fffe03f */
[----:B------:R-:W-:Y:S08]  /*19f0*/  QGMMA.64x64x32.F32.E4M3.E4M3 R24, gdesc[UR32], R24 ;  /* 0x00e00000201879f3 */ /* 0x000ff00008700818 */
[----:B------:R-:W-:Y:S01]  /*1a00*/  QGMMA.64x64x32.F32.E4M3.E4M3 R24, gdesc[UR20], R24, gsb0 ;  /* 0x00e00000141879f3 */ /* 0x000fe20008000818 */
[----:B------:R-:W-:Y:S05]  /*1a10*/  @!P0 BRA `(.L_x_50) ;  /* 0xfffffff800f88947 */ /* 0x000fea000383ffff */
.L_x_48:
[----:B------:R-:W-:Y:S02]  /*1a20*/  WARPGROUP.DEPBAR.LE gsb0, 0x0 ;  /* 0x00008000000079c5 */ /* 0x000fe40000010000 */
[----:B----4-:R-:W-:Y:S01]  /*1a30*/  BAR.SYNC.DEFER_BLOCKING 0x0 ;  /* 0x0000000000007b1d */ /* 0x010fe20000010000 */
[C---:B-1----:R-:W-:Y:S01]  /*1a40*/  IMAD.SHL.U32 R2, R0.reuse, 0x20, RZ ;  /* 0x0000002000027824 */ /* 0x042fe200078e00ff */
[----:B------:R-:W-:Y:S01]  /*1a50*/  ELECT P0, URZ, PT ;  /* 0x00000000003f782f */ /* 0x000fe20003800000 */
[C---:B---3--:R-:W-:Y:S01]  /*1a60*/  IMAD.SHL.U32 R3, R0.reuse, 0x10, RZ ;  /* 0x0000001000037824 */ /* 0x048fe200078e00ff */
[----:B------:R-:W-:Y:S01]  /*1a70*/  F2FP.SATFINITE.E4M3.F32.PACK_AB_MERGE_C R24, R25, R24, RZ ;  /* 0x000000181918723e */ /* 0x000fe200048070ff */
[----:B------:R-:W-:Y:S01]  /*1a80*/  IMAD.SHL.U32 R0, R0, 0x2, RZ ;  /* 0x0000000200007824 */ /* 0x000fe200078e00ff */
[----:B------:R-:W-:Y:S01]  /*1a90*/  LOP3.LUT R2, R2, 0x1c00, RZ, 0xc0, !PT ;  /* 0x00001c0002027812 */ /* 0x000fe200078ec0ff */
[----:B------:R-:W-:Y:S01]  /*1aa0*/  UMOV UR17, UR15 ;  /* 0x0000000f00117c82 */ /* 0x000fe20008000000 */
[----:B------:R-:W-:Y:S01]  /*1ab0*/  F2FP.SATFINITE.E4M3.F32.PACK_AB_MERGE_C R26, R27, R26, RZ ;  /* 0x0000001a1b1a723e */ /* 0x000fe200048070ff */
[----:B------:R-:W-:Y:S01]  /*1ac0*/  UMOV UR18, UR11 ;  /* 0x0000000b00127c82 */ /* 0x000fe20008000000 */
[----:B------:R-:W-:-:S02]  /*1ad0*/  LOP3.LUT R3, R2, 0x1c0, R3, 0xf8, !PT ;  /* 0x000001c002037812 */ /* 0x000fc400078ef803 */
[----:B------:R-:W-:Y:S02]  /*1ae0*/  F2FP.SATFINITE.E4M3.F32.PACK_AB_MERGE_C R28, R29, R28, RZ ;  /* 0x0000001c1d1c723e */ /* 0x000fe400048070ff */
[----:B------:R-:W-:Y:S02]  /*1af0*/  LOP3.LUT R3, R3, 0x36, R0, 0xf8, !PT ;  /* 0x0000003603037812 */ /* 0x000fe400078ef800 */
[----:B------:R-:W-:Y:S02]  /*1b00*/  F2FP.SATFINITE.E4M3.F32.PACK_AB_MERGE_C R30, R31, R30, RZ ;  /* 0x0000001e1f1e723e */ /* 0x000fe400048070ff */
[----:B------:R-:W-:Y:S02]  /*1b10*/  F2FP.SATFINITE.E4M3.F32.PACK_AB_MERGE_C R32, R33, R32, RZ ;  /* 0x000000202120723e */ /* 0x000fe400048070ff */
[----:B------:R-:W-:Y:S02]  /*1b20*/  F2FP.SATFINITE.E4M3.F32.PACK_AB_MERGE_C R34, R35, R34, RZ ;  /* 0x000000222322723e */ /* 0x000fe400048070ff */
[----:B------:R-:W-:Y:S01]  /*1b30*/  F2FP.SATFINITE.E4M3.F32.PACK_AB_MERGE_C R36, R37, R36, RZ ;  /* 0x000000242524723e */ /* 0x000fe200048070ff */
[----:B------:R-:W1:Y:S02]  /*1b40*/  @!P2 SYNCS.CCTL.IV [UR16+0x18000] ;  /* 0x01800000ff00a9b1 */ /* 0x000e640008000010 */
[----:B-1----:R-:W-:Y:S01]  /*1b50*/  BAR.SYNC.DEFER_BLOCKING 0x0 ;  /* 0x0000000000007b1d */ /* 0x002fe20000010000 */
[----:B------:R-:W-:-:S02]  /*1b60*/  F2FP.SATFINITE.E4M3.F32.PACK_AB_MERGE_C R38, R39, R38, RZ ;  /* 0x000000262726723e */ /* 0x000fc400048070ff */
[----:B------:R-:W-:Y:S02]  /*1b70*/  ISETP.LT.U32.AND P0, PT, R7, 0x20, P0 ;  /* 0x000000200700780c */ /* 0x000fe40000701070 */
[----:B------:R-:W-:Y:S02]  /*1b80*/  LOP3.LUT R5, R3, 0x10, RZ, 0x3c, !PT ;  /* 0x0000001003057812 */ /* 0x000fe400078e3cff */
[----:B------:R-:W-:Y:S02]  /*1b90*/  F2FP.SATFINITE.E4M3.F32.PACK_AB_MERGE_C R40, R41, R40, RZ ;  /* 0x000000282928723e */ /* 0x000fe400048070ff */
[----:B------:R-:W-:Y:S02]  /*1ba0*/  F2FP.SATFINITE.E4M3.F32.PACK_AB_MERGE_C R42, R43, R42, RZ ;  /* 0x0000002a2b2a723e */ /* 0x000fe400048070ff */
[----:B------:R-:W-:Y:S02]  /*1bb0*/  F2FP.SATFINITE.E4M3.F32.PACK_AB_MERGE_C R44, R45, R44, RZ ;  /* 0x0000002c2d2c723e */ /* 0x000fe400048070ff */
[----:B------:R-:W-:-:S02]  /*1bc0*/  F2FP.SATFINITE.E4M3.F32.PACK_AB_MERGE_C R46, R47, R46, RZ ;  /* 0x0000002e2f2e723e */ /* 0x000fc400048070ff */
[----:B------:R-:W-:Y:S01]  /*1bd0*/  LOP3.LUT R7, R3, 0x20, RZ, 0x3c, !PT ;  /* 0x0000002003077812 */ /* 0x000fe200078e3cff */
[----:B------:R-:W-:Y:S01]  /*1be0*/  VOTEU.ANY UP0, P0 ;  /* 0x00000000003f7886 */ /* 0x000fe20000000100 */
[----:B------:R-:W-:Y:S01]  /*1bf0*/  F2FP.SATFINITE.E4M3.F32.PACK_AB_MERGE_C R48, R49, R48, RZ ;  /* 0x000000303130723e */ /* 0x000fe200048070ff */
[----:B------:R-:W-:Y:S01]  /*1c00*/  VOTEU.ANY UP1, P0 ;  /* 0x00000000003f7886 */ /* 0x000fe20000020100 */
[----:B------:R-:W-:Y:S02]  /*1c10*/  F2FP.SATFINITE.E4M3.F32.PACK_AB_MERGE_C R50, R51, R50, RZ ;  /* 0x000000323332723e */ /* 0x000fe400048070ff */
[----:B------:R-:W-:Y:S01]  /*1c20*/  F2FP.SATFINITE.E4M3.F32.PACK_AB_MERGE_C R52, R53, R52, RZ ;  /* 0x000000343534723e */ /* 0x000fe200048070ff */
[----:B--2---:R-:W-:Y:S01]  /*1c30*/  @UP0 UMOV UR6, UR28 ;  /* 0x0000001c00060c82 */ /* 0x004fe20008000000 */
[----:B------:R-:W-:Y:S01]  /*1c40*/  F2FP.SATFINITE.E4M3.F32.PACK_AB_MERGE_C R54, R55, R54, RZ ;  /* 0x000000363736723e */ /* 0x000fe200048070ff */
[----:B------:R-:W1:Y:S02]  /*1c50*/  @!P2 SYNCS.CCTL.IV [UR16+0x18008] ;  /* 0x01800800ff00a9b1 */ /* 0x000e640008000010 */
[----:B-1----:R-:W-:Y:S01]  /*1c60*/  BAR.SYNC.DEFER_BLOCKING 0x0 ;  /* 0x0000000000007b1d */ /* 0x002fe20000010000 */
[----:B------:R-:W-:-:S05]  /*1c70*/  LOP3.LUT R9, R3, 0x30, RZ, 0x3c, !PT ;  /* 0x0000003003097812 */ /* 0x000fca00078e3cff */
[----:B------:R-:W-:Y:S01]  /*1c80*/  @UP0 UMOV UR7, UR29 ;  /* 0x0000001d00070c82 */ /* 0x000fe20008000000 */
[----:B------:R-:W1:Y:S02]  /*1c90*/  @!P2 SYNCS.CCTL.IV [UR16+0x18010] ;  /* 0x01801000ff00a9b1 */ /* 0x000e640008000010 */
[----:B-1----:R-:W-:Y:S06]  /*1ca0*/  BAR.SYNC.DEFER_BLOCKING 0x0 ;  /* 0x0000000000007b1d */ /* 0x002fec0000010000 */
[----:B------:R-:W1:Y:S02]  /*1cb0*/  @!P2 SYNCS.CCTL.IV [UR16+0x18018] ;  /* 0x01801800ff00a9b1 */ /* 0x000e640008000010 */
[----:B-1----:R-:W-:Y:S04]  /*1cc0*/  STS.U16 [R3+UR16], R24 ;  /* 0x0000001803007988 */ /* 0x002fe80008000410 */
[----:B------:R-:W-:Y:S04]  /*1cd0*/  STS.U16 [R3+UR16+0x200], R26 ;  /* 0x0002001a03007988 */ /* 0x000fe80008000410 */
[----:B------:R-:W-:Y:S04]  /*1ce0*/  STS.U16 [R3+UR16+0x8], R28 ;  /* 0x0000081c03007988 */ /* 0x000fe80008000410 */
[----:B------:R-:W-:Y:S04]  /*1cf0*/  STS.U16 [R3+UR16+0x208], R30 ;  /* 0x0002081e03007988 */ /* 0x000fe80008000410 */
[----:B------:R-:W-:Y:S04]  /*1d00*/  STS.U16 [R5+UR16], R32 ;  /* 0x0000002005007988 */ /* 0x000fe80008000410 */
        /* <DEDUP_REMOVED lines=10> */
[----:B------:R-:W-:Y:S01]  /*1db0*/  STS.U16 [R9+UR16+0x208], R54 ;  /* 0x0002083609007988 */ /* 0x000fe20008000410 */
[----:B------:R1:W-:Y:S06]  /*1dc0*/  MEMBAR.ALL.CTA ;  /* 0x0000000000007992 */ /* 0x0003ec0000008000 */
[----:B-1----:R-:W1:Y:S02]  /*1dd0*/  FENCE.VIEW.ASYNC.S ;  /* 0x00000000000073c6 */ /* 0x002e640000000000 */
[----:B-1----:R-:W-:Y:S06]  /*1de0*/  BAR.SYNC.DEFER_BLOCKING 0x0 ;  /* 0x0000000000007b1d */ /* 0x002fec0000010000 */
[----:B------:R1:W-:Y:S01]  /*1df0*/  @UP1 UTMASTG.2D [UR16], [UR6] ;  /* 0x00000010060013b5 */ /* 0x0003e20008008000 */
[----:B------:R0:W-:Y:S01]  /*1e00*/  UTMACMDFLUSH ;  /* 0x00000000000079b7 */ /* 0x0001e20000000000 */
[----:B------:R-:W-:-:S04]  /*1e10*/  DEPBAR.LE SB0, 0x0 ;  /* 0x000080000000791a */ /* 0x000fc80000000000 */
[----:B------:R-:W-:Y:S06]  /*1e20*/  BAR.SYNC.DEFER_BLOCKING 0x0 ;  /* 0x0000000000007b1d */ /* 0x000fec0000010000 */
[----:B-1----:R-:W-:Y:S05]  /*1e30*/  EXIT ;  /* 0x000000000000794d */ /* 0x002fea0003800000 */
.L_x_49:
[----:B------:R-:W1:Y:S02]  /*1e40*/  SYNCS.PHASECHK.TRANS64.TRYWAIT P0, [UR20+0x18000], R2 ;  /* 0x01800002ff0075a7 */ /* 0x000e640008000154 */
[----:B-1----:R-:W-:Y:S05]  /*1e50*/  @!P0 BRA `(.L_x_49) ;  /* 0xfffffffc00f88947 */ /* 0x002fea000383ffff */
[----:B------:R-:W-:Y:S05]  /*1e60*/  BRA `(.L_x_51) ;  /* 0xfffffff800687947 */ /* 0x000fea000383ffff */
.L_x_52:
[----:B------:R-:W-:-:S00]  /*1e70*/  BRA `(.L_x_52) ;  /* 0xfffffffc00fc7947 */ /* 0x000fc0000383ffff */
[----:B------:R-:W-:-:S00]  /*1e80*/  NOP ;  /* 0x0000000000007918 */ /* 0x000fc00000000000 */
[----:B------:R-:W-:-:S00]  /*1e90*/  NOP ;  /* 0x0000000000007918 */ /* 0x000fc00000000000 */
[----:B------:R-:W-:-:S00]  /*1ea0*/  NOP ;  /* 0x0000000000007918 */ /* 0x000fc00000000000 */
[----:B------:R-:W-:-:S00]  /*1eb0*/  NOP ;  /* 0x0000000000007918 */ /* 0x000fc00000000000 */
[----:B------:R-:W-:-:S00]  /*1ec0*/  NOP ;  /* 0x0000000000007918 */ /* 0x000fc00000000000 */
[----:B------:R-:W-:-:S00]  /*1ed0*/  NOP ;  /* 0x0000000000007918 */ /* 0x000fc00000000000 */
[----:B------:R-:W-:-:S00]  /*1ee0*/  NOP ;  /* 0x0000000000007918 */ /* 0x000fc00000000000 */
[----:B------:R-:W-:-:S00]  /*1ef0*/  NOP ;  /* 0x0000000000007918 */ /* 0x000fc00000000000 */
.L_x_53:


//--------------------- .nv.shared.gluon_wgmma    --------------------------
	.section	.nv.shared.gluon_wgmma,"aw",@nobits
	.sectionflags	@""
	.align	16
	.zero		1024


//--------------------- .nv.shared.reserved.0     --------------------------
	.section	.nv.shared.reserved.0,"aw",@nobits
	.weak		__nv_reservedSMEM_offset_0_alias
	.size		__nv_reservedSMEM_offset_0_alias, 0, 0
	.other		__nv_reservedSMEM_offset_0_alias,@"STO_CUDA_RESERVED_SHARED STV_DEFAULT"
__nv_reservedSMEM_offset_0_alias:
	.zero		0


//--------------------- .nv.constant0.gluon_wgmma --------------------------
	.section	.nv.constant0.gluon_wgmma,"a",@progbits
	.sectionflags	@""
	.align	4
.nv.constant0.gluon_wgmma:
	.zero		608


//--------------------- SYMBOLS --------------------------

	.type		.nv.reservedSmem.offset0,@object
	.size		.nv.reservedSmem.offset0,0x4
